// auto-generated by cutlass_sweep.gemm — config: {"arch": "sm_90", "cluster_m": 1, "cluster_n": 2, "dtype": "bf16", "dtype_b": "bf16", "layout": "nt", "stages": 0, "tile_k": 32, "tile_m": 64, "tile_n": 256}
#include "cutlass/cutlass.h"
#include "cutlass/gemm/collective/collective_builder.hpp"
#include "cutlass/gemm/device/gemm_universal_adapter.h"
#include "cutlass/gemm/kernel/gemm_universal.hpp"
#include "cutlass/epilogue/collective/collective_builder.hpp"

using ElemA = cutlass::bfloat16_t;
using ElemB = cutlass::bfloat16_t;
using ElemCD = cutlass::bfloat16_t;
using Acc  = float;
using TileShape    = cute::Shape<cute::_64, cute::_256, cute::_32>;
using ClusterShape = cute::Shape<cute::_1, cute::_2, cute::_1>;

using CollectiveEpilogue = typename cutlass::epilogue::collective::CollectiveBuilder<
    cutlass::arch::Sm90, cutlass::arch::OpClassTensorOp,
    TileShape, ClusterShape,
    cutlass::epilogue::collective::EpilogueTileAuto,
    Acc, Acc,
    ElemCD, cutlass::layout::RowMajor, 128 / cutlass::sizeof_bits<ElemCD>::value,
    ElemCD, cutlass::layout::RowMajor, 128 / cutlass::sizeof_bits<ElemCD>::value,
    cutlass::epilogue::collective::EpilogueScheduleAuto
  >::CollectiveOp;

using CollectiveMainloop = typename cutlass::gemm::collective::CollectiveBuilder<
    cutlass::arch::Sm90, cutlass::arch::OpClassTensorOp,
    ElemA, cutlass::layout::RowMajor, 128 / cutlass::sizeof_bits<ElemA>::value,
    ElemB, cutlass::layout::ColumnMajor, 128 / cutlass::sizeof_bits<ElemB>::value,
    Acc,
    TileShape, ClusterShape,
    cutlass::gemm::collective::StageCountAutoCarveout<static_cast<int>(sizeof(typename CollectiveEpilogue::SharedStorage))>,
    cutlass::gemm::collective::KernelScheduleAuto
  >::CollectiveOp;

using GemmKernel = cutlass::gemm::kernel::GemmUniversal<
    cute::Shape<int,int,int,int>,
    CollectiveMainloop,
    CollectiveEpilogue
>;
using Gemm = cutlass::gemm::device::GemmUniversalAdapter<GemmKernel>;

// Force the device kernel symbol into the cubin without needing a host main.
auto* _anchor = &cutlass::device_kernel<GemmKernel>;


// ===== COMPILED SASS (sm_90a) =====

	.target	sm_90a

	.elftype	@"ET_EXEC"


//--------------------- .note.nv.tkinfo           --------------------------
	.section	.note.nv.tkinfo,"",@"SHT_NOTE"
	.sectionflags	@"SHF_NOTE_NV_TKINFO"
	.tkinfo
        /*0018*/ 	.word	0x00000002
        /*0030*/ 	.string	""
        /*0030*/ 	.string	"ptxas"
        /*0030*/ 	.string	"Cuda compilation tools, release 13.0, V13.0.88"
        /*0030*/ 	.string	"Build cuda_13.0.r13.0/compiler.36424714_0"
        /*0030*/ 	.string	"-arch sm_90a -m 64 "



//--------------------- .note.nv.cuinfo           --------------------------
	.section	.note.nv.cuinfo,"",@"SHT_NOTE"
	.sectionflags	@"SHF_NOTE_NV_CUINFO"
        /*0018*/ 	.short	0x0002
        /*001a*/ 	.short	0x005a
        /*001c*/ 	.short	0x0082
	.zero		2


//--------------------- .nv.info                  --------------------------
	.section	.nv.info,"",@"SHT_CUDA_INFO"
	.align	4


	//----- nvinfo : EIATTR_REGCOUNT
	.align		4
        /*0000*/ 	.byte	0x04, 0x2f
        /*0002*/ 	.short	(.L_15 - .L_14)
	.align		4
.L_14:
        /*0004*/ 	.word	index@(_ZN7cutlass13device_kernelINS_4gemm6kernel13GemmUniversalIN4cute5tupleIJiiiiEEENS1_10collective13CollectiveMmaINS1_34MainloopSm90TmaGmmaWarpSpecializedILi11ENS5_IJNS4_1CILi1EEENSA_ILi2EEESB_EEENS1_32KernelTmaWarpSpecializedPingpongEEENS5_IJNSA_ILi64EEENSA_ILi256EEENSA_ILi32EEEEEENS_10bfloat16_tENS5_IJlSB_lEEESK_SL_NS4_8TiledMMAINS4_8MMA_AtomIJNS4_4SM904GMMA28MMA_64x256x16_F32BF16BF16_SSILNSP_5MajorE0ELSR_0ELNSP_7ScaleInE1ELSS_1EEEEEENS4_6LayoutINS5_IJSB_SB_SB_EEENS5_IJNSA_ILi0EEESX_SX_EEEEENS5_IJNS4_10UnderscoreES10_S10_EEEEENS4_23SM90_TMA_LOAD_MULTICASTENS4_14ComposedLayoutINS4_7SwizzleILi2ELi4ELi3EEENS4_18smem_ptr_flag_bitsILi16EEENSV_INS5_IJNSA_ILi8EEESI_EEENS5_IJSI_SB_EEEEEEEvNS4_8identityENS4_13SM90_TMA_LOADES1D_vS1E_EENS_8epilogue10collective6detail29Sm90TmaWarpSpecializedAdapterINS1I_15DefaultEpilogueISK_SL_SL_NS1H_6thread17LinearCombinationISK_Li1EffLNS1M_9ScaleType4KindE0ELNS_15FloatRoundStyleE2ESK_EENS1_15EpilogueDefaultEEEEEvvEEEEvNT_6ParamsE)
        /*0008*/ 	.word	0x000000a8


	//----- nvinfo : EIATTR_FRAME_SIZE
	.align		4
.L_15:
        /*000c*/ 	.byte	0x04, 0x11
        /*000e*/ 	.short	(.L_17 - .L_16)
	.align		4
.L_16:
        /*0010*/ 	.word	index@(_ZN7cutlass13device_kernelINS_4gemm6kernel13GemmUniversalIN4cute5tupleIJiiiiEEENS1_10collective13CollectiveMmaINS1_34MainloopSm90TmaGmmaWarpSpecializedILi11ENS5_IJNS4_1CILi1EEENSA_ILi2EEESB_EEENS1_32KernelTmaWarpSpecializedPingpongEEENS5_IJNSA_ILi64EEENSA_ILi256EEENSA_ILi32EEEEEENS_10bfloat16_tENS5_IJlSB_lEEESK_SL_NS4_8TiledMMAINS4_8MMA_AtomIJNS4_4SM904GMMA28MMA_64x256x16_F32BF16BF16_SSILNSP_5MajorE0ELSR_0ELNSP_7ScaleInE1ELSS_1EEEEEENS4_6LayoutINS5_IJSB_SB_SB_EEENS5_IJNSA_ILi0EEESX_SX_EEEEENS5_IJNS4_10UnderscoreES10_S10_EEEEENS4_23SM90_TMA_LOAD_MULTICASTENS4_14ComposedLayoutINS4_7SwizzleILi2ELi4ELi3EEENS4_18smem_ptr_flag_bitsILi16EEENSV_INS5_IJNSA_ILi8EEESI_EEENS5_IJSI_SB_EEEEEEEvNS4_8identityENS4_13SM90_TMA_LOADES1D_vS1E_EENS_8epilogue10collective6detail29Sm90TmaWarpSpecializedAdapterINS1I_15DefaultEpilogueISK_SL_SL_NS1H_6thread17LinearCombinationISK_Li1EffLNS1M_9ScaleType4KindE0ELNS_15FloatRoundStyleE2ESK_EENS1_15EpilogueDefaultEEEEEvvEEEEvNT_6ParamsE)
        /*0014*/ 	.word	0x00000008


	//----- nvinfo : EIATTR_MIN_STACK_SIZE
	.align		4
.L_17:
        /*0018*/ 	.byte	0x04, 0x12
        /*001a*/ 	.short	(.L_19 - .L_18)
	.align		4
.L_18:
        /*001c*/ 	.word	index@(_ZN7cutlass13device_kernelINS_4gemm6kernel13GemmUniversalIN4cute5tupleIJiiiiEEENS1_10collective13CollectiveMmaINS1_34MainloopSm90TmaGmmaWarpSpecializedILi11ENS5_IJNS4_1CILi1EEENSA_ILi2EEESB_EEENS1_32KernelTmaWarpSpecializedPingpongEEENS5_IJNSA_ILi64EEENSA_ILi256EEENSA_ILi32EEEEEENS_10bfloat16_tENS5_IJlSB_lEEESK_SL_NS4_8TiledMMAINS4_8MMA_AtomIJNS4_4SM904GMMA28MMA_64x256x16_F32BF16BF16_SSILNSP_5MajorE0ELSR_0ELNSP_7ScaleInE1ELSS_1EEEEEENS4_6LayoutINS5_IJSB_SB_SB_EEENS5_IJNSA_ILi0EEESX_SX_EEEEENS5_IJNS4_10UnderscoreES10_S10_EEEEENS4_23SM90_TMA_LOAD_MULTICASTENS4_14ComposedLayoutINS4_7SwizzleILi2ELi4ELi3EEENS4_18smem_ptr_flag_bitsILi16EEENSV_INS5_IJNSA_ILi8EEESI_EEENS5_IJSI_SB_EEEEEEEvNS4_8identityENS4_13SM90_TMA_LOADES1D_vS1E_EENS_8epilogue10collective6detail29Sm90TmaWarpSpecializedAdapterINS1I_15DefaultEpilogueISK_SL_SL_NS1H_6thread17LinearCombinationISK_Li1EffLNS1M_9ScaleType4KindE0ELNS_15FloatRoundStyleE2ESK_EENS1_15EpilogueDefaultEEEEEvvEEEEvNT_6ParamsE)
        /*0020*/ 	.word	0x00000008
.L_19:


//--------------------- .nv.compat                --------------------------
	.section	.nv.compat,"",@"SHT_CUDA_COMPAT_INFO"
	.align	4
        /*0000*/ 	.byte	0x02, 0x09, 0x01, 0x00, 0x02, 0x02, 0x04, 0x00, 0x02, 0x05, 0x05, 0x00, 0x03, 0x07, 0x01, 0x01
        /*0010*/ 	.byte	0x02, 0x03, 0x01, 0x00, 0x02, 0x06, 0x01, 0x00, 0x04, 0x0b, 0x08, 0x00, 0x00, 0x00, 0x00, 0x00
        /*0020*/ 	.byte	0x00, 0x00, 0x00, 0x00


//--------------------- .nv.info._ZN7cutlass13device_kernelINS_4gemm6kernel13GemmUniversalIN4cute5tupleIJiiiiEEENS1_10collective13CollectiveMmaINS1_34MainloopSm90TmaGmmaWarpSpecializedILi11ENS5_IJNS4_1CILi1EEENSA_ILi2EEESB_EEENS1_32KernelTmaWarpSpecializedPingpongEEENS5_IJNSA_ILi64EEENSA_ILi256EEENSA_ILi32EEEEEENS_10bfloat16_tENS5_IJlSB_lEEESK_SL_NS4_8TiledMMAINS4_8MMA_AtomIJNS4_4SM904GMMA28MMA_64x256x16_F32BF16BF16_SSILNSP_5MajorE0ELSR_0ELNSP_7ScaleInE1ELSS_1EEEEEENS4_6LayoutINS5_IJSB_SB_SB_EEENS5_IJNSA_ILi0EEESX_SX_EEEEENS5_IJNS4_10UnderscoreES10_S10_EEEEENS4_23SM90_TMA_LOAD_MULTICASTENS4_14ComposedLayoutINS4_7SwizzleILi2ELi4ELi3EEENS4_18smem_ptr_flag_bitsILi16EEENSV_INS5_IJNSA_ILi8EEESI_EEENS5_IJSI_SB_EEEEEEEvNS4_8identityENS4_13SM90_TMA_LOADES1D_vS1E_EENS_8epilogue10collective6detail29Sm90TmaWarpSpecializedAdapterINS1I_15DefaultEpilogueISK_SL_SL_NS1H_6thread17LinearCombinationISK_Li1EffLNS1M_9ScaleType4KindE0ELNS_15FloatRoundStyleE2ESK_EENS1_15EpilogueDefaultEEEEEvvEEEEvNT_6ParamsE --------------------------
	.section	.nv.info._ZN7cutlass13device_kernelINS_4gemm6kernel13GemmUniversalIN4cute5tupleIJiiiiEEENS1_10collective13CollectiveMmaINS1_34MainloopSm90TmaGmmaWarpSpecializedILi11ENS5_IJNS4_1CILi1EEENSA_ILi2EEESB_EEENS1_32KernelTmaWarpSpecializedPingpongEEENS5_IJNSA_ILi64EEENSA_ILi256EEENSA_ILi32EEEEEENS_10bfloat16_tENS5_IJlSB_lEEESK_SL_NS4_8TiledMMAINS4_8MMA_AtomIJNS4_4SM904GMMA28MMA_64x256x16_F32BF16BF16_SSILNSP_5MajorE0ELSR_0ELNSP_7ScaleInE1ELSS_1EEEEEENS4_6LayoutINS5_IJSB_SB_SB_EEENS5_IJNSA_ILi0EEESX_SX_EEEEENS5_IJNS4_10UnderscoreES10_S10_EEEEENS4_23SM90_TMA_LOAD_MULTICASTENS4_14ComposedLayoutINS4_7SwizzleILi2ELi4ELi3EEENS4_18smem_ptr_flag_bitsILi16EEENSV_INS5_IJNSA_ILi8EEESI_EEENS5_IJSI_SB_EEEEEEEvNS4_8identityENS4_13SM90_TMA_LOADES1D_vS1E_EENS_8epilogue10collective6detail29Sm90TmaWarpSpecializedAdapterINS1I_15DefaultEpilogueISK_SL_SL_NS1H_6thread17LinearCombinationISK_Li1EffLNS1M_9ScaleType4KindE0ELNS_15FloatRoundStyleE2ESK_EENS1_15EpilogueDefaultEEEEEvvEEEEvNT_6ParamsE,"",@"SHT_CUDA_INFO"
	.sectionflags	@""
	.align	4


	//----- nvinfo : EIATTR_CUDA_API_VERSION
	.align		4
        /*0000*/ 	.byte	0x04, 0x37
        /*0002*/ 	.short	(.L_21 - .L_20)
.L_20:
        /*0004*/ 	.word	0x00000082


	//----- nvinfo : EIATTR_KPARAM_INFO
	.align		4
.L_21:
        /*0008*/ 	.byte	0x04, 0x17
        /*000a*/ 	.short	(.L_23 - .L_22)
.L_22:
        /*000c*/ 	.word	0x00000000
        /*0010*/ 	.short	0x0000
        /*0012*/ 	.short	0x0070
        /*0014*/ 	.byte	0x00, 0xf0, 0x01, 0x10


	//----- nvinfo : EIATTR_SPARSE_MMA_MASK
	.align		4
.L_23:
        /*0018*/ 	.byte	0x03, 0x50
        /*001a*/ 	.short	0x0000


	//----- nvinfo : EIATTR_MAXREG_COUNT
	.align		4
        /*001c*/ 	.byte	0x03, 0x1b
        /*001e*/ 	.short	0x00a8


	//----- nvinfo : EIATTR_NUM_BARRIERS
	.align		4
        /*0020*/ 	.byte	0x02, 0x4c
        /*0022*/ 	.byte	0x01
	.zero		1


	//----- nvinfo : EIATTR_EXTERNS
	.align		4
        /*0024*/ 	.byte	0x04, 0x0f
        /*0026*/ 	.short	(.L_25 - .L_24)


	//   ....[0]....
	.align		4
.L_24:
        /*0028*/ 	.word	index@(__assertfail)


	//----- nvinfo : EIATTR_ANNOTATIONS
	.align		4
.L_25:
        /*002c*/ 	.byte	0x04, 0x55
        /*002e*/ 	.short	(.L_27 - .L_26)


	//   ....[0]....
.L_26:
        /*0030*/ 	.word	0x00000001
        /*0034*/ 	.byte	0x50, 0x0e, 0x00, 0x00, 0x01, 0x00, 0x00, 0x00, 0xb0, 0x9d, 0x00, 0x00, 0x01, 0x00, 0x00, 0x00
        /*0044*/ 	.byte	0x30, 0xaa, 0x00, 0x00


	//----- nvinfo : EIATTR_MERCURY_ISA_VERSION
	.align		4
.L_27:
        /*0048*/ 	.byte	0x03, 0x5f
        /*004a*/ 	.short	0x0101


	//----- nvinfo : EIATTR_INT_WARP_WIDE_INSTR_OFFSETS
	.align		4
        /*004c*/ 	.byte	0x04, 0x31
        /*004e*/ 	.short	(.L_29 - .L_28)


	//   ....[0]....
.L_28:
        /*0050*/ 	.word	0x000005e0


	//   ....[1]....
        /*0054*/ 	.word	0x00000620


	//   ....[2]....
        /*0058*/ 	.word	0x00000730


	//   ....[3]....
        /*005c*/ 	.word	0x00000750


	//   ....[4]....
        /*0060*/ 	.word	0x00000770


	//   ....[5]....
        /*0064*/ 	.word	0x00000790


	//   ....[6]....
        /*0068*/ 	.word	0x00000850


	//   ....[7]....
        /*006c*/ 	.word	0x00000890


	//   ....[8]....
        /*0070*/ 	.word	0x00001ee0


	//----- nvinfo : EIATTR_COOP_GROUP_MASK_REGIDS
	.align		4
.L_29:
        /*0074*/ 	.byte	0x04, 0x29
        /*0076*/ 	.short	(.L_31 - .L_30)


	//   ....[0]....
.L_30:
        /*0078*/ 	.word	0xffffffff


	//   ....[1]....
        /*007c*/ 	.word	0xffffffff


	//   ....[2]....
        /*0080*/ 	.word	0xffffffff


	//   ....[3]....
        /*0084*/ 	.word	0xffffffff


	//   ....[4]....
        /*0088*/ 	.word	0xffffffff


	//   ....[5]....
        /*008c*/ 	.word	0xffffffff


	//   ....[6]....
        /*0090*/ 	.word	0xffffffff


	//----- nvinfo : EIATTR_COOP_GROUP_INSTR_OFFSETS
	.align		4
.L_31:
        /*0094*/ 	.byte	0x04, 0x28
        /*0096*/ 	.short	(.L_33 - .L_32)


	//   ....[0]....
.L_32:
        /*0098*/ 	.word	0x00000070


	//   ....[1]....
        /*009c*/ 	.word	0x00000080


	//   ....[2]....
        /*00a0*/ 	.word	0x00000140


	//   ....[3]....
        /*00a4*/ 	.word	0x000003e0


	//   ....[4]....
        /*00a8*/ 	.word	0x00000420


	//   ....[5]....
        /*00ac*/ 	.word	0x000008e0


	//   ....[6]....
        /*00b0*/ 	.word	0x000009f0


	//----- nvinfo : EIATTR_REG_RECONFIG
	.align		4
.L_33:
        /*00b4*/ 	.byte	0x01, 0x54
	.zero		2


	//----- nvinfo : EIATTR_SYSCALL_OFFSETS
	.align		4
        /*00b8*/ 	.byte	0x04, 0x46
        /*00ba*/ 	.short	(.L_35 - .L_34)


	//   ....[0]....
.L_34:
        /*00bc*/ 	.word	0x00001880


	//----- nvinfo : EIATTR_MBARRIER_INSTR_OFFSETS
	.align		4
.L_35:
        /*00c0*/ 	.byte	0x04, 0x39
        /*00c2*/ 	.short	(.L_37 - .L_36)


	//   ....[0]....
.L_36:
        /*00c4*/ 	.word	0x00000260
        /*00c8*/ 	.word	0x000000ff
        /*00cc*/ 	.word	0x00000000
        /*00d0*/ 	.short	0x0100
        /*00d2*/ 	.byte	0x08
	.zero		1


	//   ....[1]....
        /*00d4*/ 	.word	0x00000270
        /*00d8*/ 	.word	0x000000ff
        /*00dc*/ 	.word	0x00000058
        /*00e0*/ 	.short	0x0100
        /*00e2*/ 	.byte	0x08
	.zero		1


	//   ....[2]....
        /*00e4*/ 	.word	0x00000280
        /*00e8*/ 	.word	0x000000ff
        /*00ec*/ 	.word	0x00000008
        /*00f0*/ 	.short	0x0100
        /*00f2*/ 	.byte	0x08
	.zero		1


	//   ....[3]....
        /*00f4*/ 	.word	0x00000290
        /*00f8*/ 	.word	0x000000ff
        /*00fc*/ 	.word	0x00000060
        /*0100*/ 	.short	0x0100
        /*0102*/ 	.byte	0x08
	.zero		1


	//   ....[4]....
        /*0104*/ 	.word	0x000002a0
        /*0108*/ 	.word	0x000000ff
        /*010c*/ 	.word	0x00000010
        /*0110*/ 	.short	0x0100
        /*0112*/ 	.byte	0x08
	.zero		1


	//   ....[5]....
        /*0114*/ 	.word	0x000002b0
        /*0118*/ 	.word	0x000000ff
        /*011c*/ 	.word	0x00000068
        /*0120*/ 	.short	0x0100
        /*0122*/ 	.byte	0x08
	.zero		1


	//   ....[6]....
        /*0124*/ 	.word	0x000002c0
        /*0128*/ 	.word	0x000000ff
        /*012c*/ 	.word	0x00000018
        /*0130*/ 	.short	0x0100
        /*0132*/ 	.byte	0x08
	.zero		1


	//   ....[7]....
        /*0134*/ 	.word	0x000002d0
        /*0138*/ 	.word	0x000000ff
        /*013c*/ 	.word	0x00000070
        /*0140*/ 	.short	0x0100
        /*0142*/ 	.byte	0x08
	.zero		1


	//   ....[8]....
        /*0144*/ 	.word	0x000002e0
        /*0148*/ 	.word	0x000000ff
        /*014c*/ 	.word	0x00000020
        /*0150*/ 	.short	0x0100
        /*0152*/ 	.byte	0x08
	.zero		1


	//   ....[9]....
        /*0154*/ 	.word	0x000002f0
        /*0158*/ 	.word	0x000000ff
        /*015c*/ 	.word	0x00000078
        /*0160*/ 	.short	0x0100
        /*0162*/ 	.byte	0x08
	.zero		1


	//   ....[10]....
        /*0164*/ 	.word	0x00000300
        /*0168*/ 	.word	0x000000ff
        /*016c*/ 	.word	0x00000028
        /*0170*/ 	.short	0x0100
        /*0172*/ 	.byte	0x08
	.zero		1


	//   ....[11]....
        /*0174*/ 	.word	0x00000310
        /*0178*/ 	.word	0x000000ff
        /*017c*/ 	.word	0x00000080
        /*0180*/ 	.short	0x0100
        /*0182*/ 	.byte	0x08
	.zero		1


	//   ....[12]....
        /*0184*/ 	.word	0x00000320
        /*0188*/ 	.word	0x000000ff
        /*018c*/ 	.word	0x00000030
        /*0190*/ 	.short	0x0100
        /*0192*/ 	.byte	0x08
	.zero		1


	//   ....[13]....
        /*0194*/ 	.word	0x00000330
        /*0198*/ 	.word	0x000000ff
        /*019c*/ 	.word	0x00000088
        /*01a0*/ 	.short	0x0100
        /*01a2*/ 	.byte	0x08
	.zero		1


	//   ....[14]....
        /*01a4*/ 	.word	0x00000340
        /*01a8*/ 	.word	0x000000ff
        /*01ac*/ 	.word	0x00000038
        /*01b0*/ 	.short	0x0100
        /*01b2*/ 	.byte	0x08
	.zero		1


	//   ....[15]....
        /*01b4*/ 	.word	0x00000350
        /*01b8*/ 	.word	0x000000ff
        /*01bc*/ 	.word	0x00000090
        /*01c0*/ 	.short	0x0100
        /*01c2*/ 	.byte	0x08
	.zero		1


	//   ....[16]....
        /*01c4*/ 	.word	0x00000360
        /*01c8*/ 	.word	0x000000ff
        /*01cc*/ 	.word	0x00000040
        /*01d0*/ 	.short	0x0100
        /*01d2*/ 	.byte	0x08
	.zero		1


	//   ....[17]....
        /*01d4*/ 	.word	0x00000370
        /*01d8*/ 	.word	0x000000ff
        /*01dc*/ 	.word	0x00000098
        /*01e0*/ 	.short	0x0100
        /*01e2*/ 	.byte	0x08
	.zero		1


	//   ....[18]....
        /*01e4*/ 	.word	0x00000380
        /*01e8*/ 	.word	0x000000ff
        /*01ec*/ 	.word	0x00000048
        /*01f0*/ 	.short	0x0100
        /*01f2*/ 	.byte	0x08
	.zero		1


	//   ....[19]....
        /*01f4*/ 	.word	0x00000390
        /*01f8*/ 	.word	0x000000ff
        /*01fc*/ 	.word	0x000000a0
        /*0200*/ 	.short	0x0100
        /*0202*/ 	.byte	0x08
	.zero		1


	//   ....[20]....
        /*0204*/ 	.word	0x000003a0
        /*0208*/ 	.word	0x000000ff
        /*020c*/ 	.word	0x00000050
        /*0210*/ 	.short	0x0100
        /*0212*/ 	.byte	0x08
	.zero		1


	//   ....[21]....
        /*0214*/ 	.word	0x000003b0
        /*0218*/ 	.word	0x000000ff
        /*021c*/ 	.word	0x000000a8
        /*0220*/ 	.short	0x0100
        /*0222*/ 	.byte	0x08
	.zero		1


	//   ....[22]....
        /*0224*/ 	.word	0x000008c0
        /*0228*/ 	.word	0x000000ff
        /*022c*/ 	.word	0x000000e0
        /*0230*/ 	.short	0x0100
        /*0232*/ 	.byte	0x08
	.zero		1


	//   ....[23]....
        /*0234*/ 	.word	0x00000950
        /*0238*/ 	.word	0x000000ff
        /*023c*/ 	.word	0x000000e8
        /*0240*/ 	.short	0x0100
        /*0242*/ 	.byte	0x08
	.zero		1


	//   ....[24]....
        /*0244*/ 	.word	0x00000970
        /*0248*/ 	.word	0x000000ff
        /*024c*/ 	.word	0x000000c0
        /*0250*/ 	.short	0x0100
        /*0252*/ 	.byte	0x09
	.zero		1


	//   ....[25]....
        /*0254*/ 	.word	0x00000980
        /*0258*/ 	.word	0x000000ff
        /*025c*/ 	.word	0x000000c8
        /*0260*/ 	.short	0x0100
        /*0262*/ 	.byte	0x09
	.zero		1


	//   ....[26]....
        /*0264*/ 	.word	0x00000990
        /*0268*/ 	.word	0x000000ff
        /*026c*/ 	.word	0x000000d0
        /*0270*/ 	.short	0x0100
        /*0272*/ 	.byte	0x09
	.zero		1


	//   ....[27]....
        /*0274*/ 	.word	0x000009a0
        /*0278*/ 	.word	0x000000ff
        /*027c*/ 	.word	0x000000d8
        /*0280*/ 	.short	0x0100
        /*0282*/ 	.byte	0x09
	.zero		1


	//   ....[28]....
        /*0284*/ 	.word	0x00001760
        /*0288*/ 	.word	0x0000009f
        /*028c*/ 	.word	0x00000000
        /*0290*/ 	.short	0x010a
        /*0292*/ 	.byte	0x2a
	.zero		1


	//   ....[29]....
        /*0294*/ 	.word	0x00001900
        /*0298*/ 	.word	0x00000003
        /*029c*/ 	.word	0x00000000
        /*02a0*/ 	.short	0x010a
        /*02a2*/ 	.byte	0x3f
	.zero		1


	//   ....[30]....
        /*02a4*/ 	.word	0x00001960
        /*02a8*/ 	.word	0x00000003
        /*02ac*/ 	.word	0x00000000
        /*02b0*/ 	.short	0x010a
        /*02b2*/ 	.byte	0x3f
	.zero		1


	//   ....[31]....
        /*02b4*/ 	.word	0x00001bd0
        /*02b8*/ 	.word	0x000000ff
        /*02bc*/ 	.word	0x00000000
        /*02c0*/ 	.short	0x010a
        /*02c2*/ 	.byte	0x04
	.zero		1


	//   ....[32]....
        /*02c4*/ 	.word	0x00001c10
        /*02c8*/ 	.word	0x000000ff
        /*02cc*/ 	.word	0x00000000
        /*02d0*/ 	.short	0x010a
        /*02d2*/ 	.byte	0x04
	.zero		1


	//   ....[33]....
        /*02d4*/ 	.word	0x00001d80
        /*02d8*/ 	.word	0x00000005
        /*02dc*/ 	.word	0x00000000
        /*02e0*/ 	.short	0x0101
        /*02e2*/ 	.byte	0x3f
	.zero		1


	//   ....[34]....
        /*02e4*/ 	.word	0x00001e80
        /*02e8*/ 	.word	0x000000a0
        /*02ec*/ 	.word	0x00000000
        /*02f0*/ 	.short	0x0101
        /*02f2*/ 	.byte	0x2d
	.zero		1


	//   ....[35]....
        /*02f4*/ 	.word	0x00001f80
        /*02f8*/ 	.word	0x00000003
        /*02fc*/ 	.word	0x00000000
        /*0300*/ 	.short	0x0101
        /*0302*/ 	.byte	0x3f
	.zero		1


	//   ....[36]....
        /*0304*/ 	.word	0x00002040
        /*0308*/ 	.word	0x0000009f
        /*030c*/ 	.word	0x00000010
        /*0310*/ 	.short	0x010a
        /*0312*/ 	.byte	0x2a
	.zero		1


	//   ....[37]....
        /*0314*/ 	.word	0x00009dd0
        /*0318*/ 	.word	0x000000a2
        /*031c*/ 	.word	0x00000000
        /*0320*/ 	.short	0x0101
        /*0322*/ 	.byte	0x2d
	.zero		1


	//   ....[38]....
        /*0324*/ 	.word	0x0000a770
        /*0328*/ 	.word	0x0000000c
        /*032c*/ 	.word	0x00000058
        /*0330*/ 	.short	0x010a
        /*0332*/ 	.byte	0x3f
	.zero		1


	//   ....[39]....
        /*0334*/ 	.word	0x0000ab40
        /*0338*/ 	.word	0x00000004
        /*033c*/ 	.word	0x000000e8
        /*0340*/ 	.short	0x0101
        /*0342*/ 	.byte	0x3f
	.zero		1


	//   ....[40]....
        /*0344*/ 	.word	0x0000b2c0
        /*0348*/ 	.word	0x00000007
        /*034c*/ 	.word	0x00000000
        /*0350*/ 	.short	0x010a
        /*0352*/ 	.byte	0x3f
	.zero		1


	//   ....[41]....
        /*0354*/ 	.word	0x0000b340
        /*0358*/ 	.word	0x00000009
        /*035c*/ 	.word	0x00000000
        /*0360*/ 	.short	0x010a
        /*0362*/ 	.byte	0x3f
	.zero		1


	//   ....[42]....
        /*0364*/ 	.word	0x0000b3d0
        /*0368*/ 	.word	0x00000006
        /*036c*/ 	.word	0x00000000
        /*0370*/ 	.short	0x010a
        /*0372*/ 	.byte	0x3f
	.zero		1


	//   ....[43]....
        /*0374*/ 	.word	0x0000b460
        /*0378*/ 	.word	0x00000009
        /*037c*/ 	.word	0x00000000
        /*0380*/ 	.short	0x010a
        /*0382*/ 	.byte	0x3f
	.zero		1


	//   ....[44]....
        /*0384*/ 	.word	0x0000b4f0
        /*0388*/ 	.word	0x00000006
        /*038c*/ 	.word	0x00000000
        /*0390*/ 	.short	0x010a
        /*0392*/ 	.byte	0x3f
	.zero		1


	//   ....[45]....
        /*0394*/ 	.word	0x0000b580
        /*0398*/ 	.word	0x00000009
        /*039c*/ 	.word	0x00000000
        /*03a0*/ 	.short	0x010a
        /*03a2*/ 	.byte	0x3f
	.zero		1


	//   ....[46]....
        /*03a4*/ 	.word	0x0000b610
        /*03a8*/ 	.word	0x00000006
        /*03ac*/ 	.word	0x00000000
        /*03b0*/ 	.short	0x010a
        /*03b2*/ 	.byte	0x3f
	.zero		1


	//   ....[47]....
        /*03b4*/ 	.word	0x0000b6a0
        /*03b8*/ 	.word	0x00000009
        /*03bc*/ 	.word	0x00000000
        /*03c0*/ 	.short	0x010a
        /*03c2*/ 	.byte	0x3f
	.zero		1


	//   ....[48]....
        /*03c4*/ 	.word	0x0000b730
        /*03c8*/ 	.word	0x00000006
        /*03cc*/ 	.word	0x00000000
        /*03d0*/ 	.short	0x010a
        /*03d2*/ 	.byte	0x3f
	.zero		1


	//   ....[49]....
        /*03d4*/ 	.word	0x0000b7c0
        /*03d8*/ 	.word	0x00000009
        /*03dc*/ 	.word	0x00000000
        /*03e0*/ 	.short	0x010a
        /*03e2*/ 	.byte	0x3f
	.zero		1


	//   ....[50]....
        /*03e4*/ 	.word	0x0000b850
        /*03e8*/ 	.word	0x00000003
        /*03ec*/ 	.word	0x00000000
        /*03f0*/ 	.short	0x010a
        /*03f2*/ 	.byte	0x3f
	.zero		1


	//   ....[51]....
        /*03f4*/ 	.word	0x0000b8b0
        /*03f8*/ 	.word	0x000000a1
        /*03fc*/ 	.word	0x00000000
        /*0400*/ 	.short	0x010a
        /*0402*/ 	.byte	0x3f
	.zero		1


	//   ....[52]....
        /*0404*/ 	.word	0x0000b900
        /*0408*/ 	.word	0x00000003
        /*040c*/ 	.word	0x00000000
        /*0410*/ 	.short	0x010a
        /*0412*/ 	.byte	0x3f
	.zero		1


	//   ....[53]....
        /*0414*/ 	.word	0x0000b960
        /*0418*/ 	.word	0x00000005
        /*041c*/ 	.word	0x00000000
        /*0420*/ 	.short	0x010a
        /*0422*/ 	.byte	0x3f
	.zero		1


	//   ....[54]....
        /*0424*/ 	.word	0x0000b9b0
        /*0428*/ 	.word	0x000000a1
        /*042c*/ 	.word	0x00000010
        /*0430*/ 	.short	0x010a
        /*0432*/ 	.byte	0x3f
	.zero		1


	//   ....[55]....
        /*0434*/ 	.word	0x0000ba80
        /*0438*/ 	.word	0x0000000c
        /*043c*/ 	.word	0x00000058
        /*0440*/ 	.short	0x010a
        /*0442*/ 	.byte	0x3f
	.zero		1


	//   ....[56]....
        /*0444*/ 	.word	0x0000bb50
        /*0448*/ 	.word	0x00000007
        /*044c*/ 	.word	0x00000000
        /*0450*/ 	.short	0x010a
        /*0452*/ 	.byte	0x3f
	.zero		1


	//   ....[57]....
        /*0454*/ 	.word	0x0000bba0
        /*0458*/ 	.word	0x00000009
        /*045c*/ 	.word	0x00000000
        /*0460*/ 	.short	0x010a
        /*0462*/ 	.byte	0x3f
	.zero		1


	//   ....[58]....
        /*0464*/ 	.word	0x0000bbf0
        /*0468*/ 	.word	0x00000006
        /*046c*/ 	.word	0x00000000
        /*0470*/ 	.short	0x010a
        /*0472*/ 	.byte	0x3f
	.zero		1


	//   ....[59]....
        /*0474*/ 	.word	0x0000bc40
        /*0478*/ 	.word	0x00000009
        /*047c*/ 	.word	0x00000000
        /*0480*/ 	.short	0x010a
        /*0482*/ 	.byte	0x3f
	.zero		1


	//   ....[60]....
        /*0484*/ 	.word	0x0000bc90
        /*0488*/ 	.word	0x00000006
        /*048c*/ 	.word	0x00000000
        /*0490*/ 	.short	0x010a
        /*0492*/ 	.byte	0x3f
	.zero		1


	//   ....[61]....
        /*0494*/ 	.word	0x0000bce0
        /*0498*/ 	.word	0x00000009
        /*049c*/ 	.word	0x00000000
        /*04a0*/ 	.short	0x010a
        /*04a2*/ 	.byte	0x3f
	.zero		1


	//   ....[62]....
        /*04a4*/ 	.word	0x0000bd30
        /*04a8*/ 	.word	0x00000006
        /*04ac*/ 	.word	0x00000000
        /*04b0*/ 	.short	0x010a
        /*04b2*/ 	.byte	0x3f
	.zero		1


	//   ....[63]....
        /*04b4*/ 	.word	0x0000bd80
        /*04b8*/ 	.word	0x00000009
        /*04bc*/ 	.word	0x00000000
        /*04c0*/ 	.short	0x010a
        /*04c2*/ 	.byte	0x3f
	.zero		1


	//   ....[64]....
        /*04c4*/ 	.word	0x0000bdd0
        /*04c8*/ 	.word	0x00000006
        /*04cc*/ 	.word	0x00000000
        /*04d0*/ 	.short	0x010a
        /*04d2*/ 	.byte	0x3f
	.zero		1


	//   ....[65]....
        /*04d4*/ 	.word	0x0000be20
        /*04d8*/ 	.word	0x00000009
        /*04dc*/ 	.word	0x00000000
        /*04e0*/ 	.short	0x010a
        /*04e2*/ 	.byte	0x3f
	.zero		1


	//----- nvinfo : EIATTR_NUM_MBARRIERS
	.align		4
.L_37:
        /*04e4*/ 	.byte	0x03, 0x38
        /*04e6*/ 	.short	0x001c


	//----- nvinfo : EIATTR_EXIT_INSTR_OFFSETS
	.align		4
        /*04e8*/ 	.byte	0x04, 0x1c
        /*04ea*/ 	.short	(.L_39 - .L_38)


	//   ....[0]....
.L_38:
        /*04ec*/ 	.word	0x00001490


	//   ....[1]....
        /*04f0*/ 	.word	0x000014f0


	//   ....[2]....
        /*04f4*/ 	.word	0x0000a460


	//   ....[3]....
        /*04f8*/ 	.word	0x0000a490


	//   ....[4]....
        /*04fc*/ 	.word	0x0000b8a0


	//----- nvinfo : EIATTR_MAX_THREADS
	.align		4
.L_39:
        /*0500*/ 	.byte	0x04, 0x05
        /*0502*/ 	.short	(.L_41 - .L_40)
.L_40:
        /*0504*/ 	.word	0x00000180
        /*0508*/ 	.word	0x00000001
        /*050c*/ 	.word	0x00000001


	//----- nvinfo : EIATTR_CRS_STACK_SIZE
	.align		4
.L_41:
        /*0510*/ 	.byte	0x04, 0x1e
        /*0512*/ 	.short	(.L_43 - .L_42)
.L_42:
        /*0514*/ 	.word	0x00000000


	//----- nvinfo : EIATTR_CBANK_PARAM_SIZE
	.align		4
.L_43:
        /*0518*/ 	.byte	0x03, 0x19
        /*051a*/ 	.short	0x0470


	//----- nvinfo : EIATTR_PARAM_CBANK
	.align		4
        /*051c*/ 	.byte	0x04, 0x0a
        /*051e*/ 	.short	(.L_45 - .L_44)
	.align		4
.L_44:
        /*0520*/ 	.word	index@(.nv.constant0._ZN7cutlass13device_kernelINS_4gemm6kernel13GemmUniversalIN4cute5tupleIJiiiiEEENS1_10collective13CollectiveMmaINS1_34MainloopSm90TmaGmmaWarpSpecializedILi11ENS5_IJNS4_1CILi1EEENSA_ILi2EEESB_EEENS1_32KernelTmaWarpSpecializedPingpongEEENS5_IJNSA_ILi64EEENSA_ILi256EEENSA_ILi32EEEEEENS_10bfloat16_tENS5_IJlSB_lEEESK_SL_NS4_8TiledMMAINS4_8MMA_AtomIJNS4_4SM904GMMA28MMA_64x256x16_F32BF16BF16_SSILNSP_5MajorE0ELSR_0ELNSP_7ScaleInE1ELSS_1EEEEEENS4_6LayoutINS5_IJSB_SB_SB_EEENS5_IJNSA_ILi0EEESX_SX_EEEEENS5_IJNS4_10UnderscoreES10_S10_EEEEENS4_23SM90_TMA_LOAD_MULTICASTENS4_14ComposedLayoutINS4_7SwizzleILi2ELi4ELi3EEENS4_18smem_ptr_flag_bitsILi16EEENSV_INS5_IJNSA_ILi8EEESI_EEENS5_IJSI_SB_EEEEEEEvNS4_8identityENS4_13SM90_TMA_LOADES1D_vS1E_EENS_8epilogue10collective6detail29Sm90TmaWarpSpecializedAdapterINS1I_15DefaultEpilogueISK_SL_SL_NS1H_6thread17LinearCombinationISK_Li1EffLNS1M_9ScaleType4KindE0ELNS_15FloatRoundStyleE2ESK_EENS1_15EpilogueDefaultEEEEEvvEEEEvNT_6ParamsE)
        /*0524*/ 	.short	0x0210
        /*0526*/ 	.short	0x0470


	//----- nvinfo : EIATTR_SW_WAR
	.align		4
.L_45:
        /*0528*/ 	.byte	0x04, 0x36
        /*052a*/ 	.short	(.L_47 - .L_46)
.L_46:
        /*052c*/ 	.word	0x00000008
.L_47:


//--------------------- .nv.callgraph             --------------------------
	.section	.nv.callgraph,"",@"SHT_CUDA_CALLGRAPH"
	.align	4
	.sectionentsize	8
	.align		4
        /*0000*/ 	.word	0x00000000
	.align		4
        /*0004*/ 	.word	0xffffffff
	.align		4
        /*0008*/ 	.word	index@(_ZN7cutlass13device_kernelINS_4gemm6kernel13GemmUniversalIN4cute5tupleIJiiiiEEENS1_10collective13CollectiveMmaINS1_34MainloopSm90TmaGmmaWarpSpecializedILi11ENS5_IJNS4_1CILi1EEENSA_ILi2EEESB_EEENS1_32KernelTmaWarpSpecializedPingpongEEENS5_IJNSA_ILi64EEENSA_ILi256EEENSA_ILi32EEEEEENS_10bfloat16_tENS5_IJlSB_lEEESK_SL_NS4_8TiledMMAINS4_8MMA_AtomIJNS4_4SM904GMMA28MMA_64x256x16_F32BF16BF16_SSILNSP_5MajorE0ELSR_0ELNSP_7ScaleInE1ELSS_1EEEEEENS4_6LayoutINS5_IJSB_SB_SB_EEENS5_IJNSA_ILi0EEESX_SX_EEEEENS5_IJNS4_10UnderscoreES10_S10_EEEEENS4_23SM90_TMA_LOAD_MULTICASTENS4_14ComposedLayoutINS4_7SwizzleILi2ELi4ELi3EEENS4_18smem_ptr_flag_bitsILi16EEENSV_INS5_IJNSA_ILi8EEESI_EEENS5_IJSI_SB_EEEEEEEvNS4_8identityENS4_13SM90_TMA_LOADES1D_vS1E_EENS_8epilogue10collective6detail29Sm90TmaWarpSpecializedAdapterINS1I_15DefaultEpilogueISK_SL_SL_NS1H_6thread17LinearCombinationISK_Li1EffLNS1M_9ScaleType4KindE0ELNS_15FloatRoundStyleE2ESK_EENS1_15EpilogueDefaultEEEEEvvEEEEvNT_6ParamsE)
	.align		4
        /*000c*/ 	.word	index@(__assertfail)
	.align		4
        /*0010*/ 	.word	0x00000000
	.align		4
        /*0014*/ 	.word	0xfffffffe
	.align		4
        /*0018*/ 	.word	0x00000000
	.align		4
        /*001c*/ 	.word	0xfffffffd
	.align		4
        /*0020*/ 	.word	0x00000000
	.align		4
        /*0024*/ 	.word	0xfffffffc


//--------------------- .nv.constant4             --------------------------
	.section	.nv.constant4,"a",@progbits
	.align	8
	.align		8
.nv.constant4:
        /*0000*/ 	.dword	__assertfail
	.align		8
        /*0008*/ 	.dword	__unnamed_1
	.align		8
        /*0010*/ 	.dword	_ZN40_INTERNAL_9721b686_4_k_cu_df9d529a_246774cuda3std3__45__cpo5beginE
	.align		8
        /*0018*/ 	.dword	_ZN40_INTERNAL_9721b686_4_k_cu_df9d529a_246774cuda3std3__45__cpo3endE
	.align		8
        /*0020*/ 	.dword	_ZN40_INTERNAL_9721b686_4_k_cu_df9d529a_246774cuda3std3__45__cpo6cbeginE
	.align		8
        /*0028*/ 	.dword	_ZN40_INTERNAL_9721b686_4_k_cu_df9d529a_246774cuda3std3__45__cpo4cendE
	.align		8
        /*0030*/ 	.dword	_ZN40_INTERNAL_9721b686_4_k_cu_df9d529a_246774cuda3std3__442_GLOBAL__N__9721b686_4_k_cu_df9d529a_246776ignoreE
	.align		8
        /*0038*/ 	.dword	_ZN40_INTERNAL_9721b686_4_k_cu_df9d529a_246774cuda3std3__419piecewise_constructE
	.align		8
        /*0040*/ 	.dword	_ZN40_INTERNAL_9721b686_4_k_cu_df9d529a_246774cuda3std3__48in_placeE
	.align		8
        /*0048*/ 	.dword	_ZN40_INTERNAL_9721b686_4_k_cu_df9d529a_246774cuda3std6ranges3__45__cpo4swapE
	.align		8
        /*0050*/ 	.dword	_ZN40_INTERNAL_9721b686_4_k_cu_df9d529a_246774cuda3std6ranges3__45__cpo9iter_moveE
	.align		8
        /*0058*/ 	.dword	_ZN40_INTERNAL_9721b686_4_k_cu_df9d529a_246774cute7productE
	.align		8
        /*0060*/ 	.dword	_ZN40_INTERNAL_9721b686_4_k_cu_df9d529a_246774cute1_E
	.align		8
        /*0068*/ 	.dword	$str$22
	.align		8
        /*0070*/ 	.dword	$str$23


//--------------------- .text._ZN7cutlass13device_kernelINS_4gemm6kernel13GemmUniversalIN4cute5tupleIJiiiiEEENS1_10collective13CollectiveMmaINS1_34MainloopSm90TmaGmmaWarpSpecializedILi11ENS5_IJNS4_1CILi1EEENSA_ILi2EEESB_EEENS1_32KernelTmaWarpSpecializedPingpongEEENS5_IJNSA_ILi64EEENSA_ILi256EEENSA_ILi32EEEEEENS_10bfloat16_tENS5_IJlSB_lEEESK_SL_NS4_8TiledMMAINS4_8MMA_AtomIJNS4_4SM904GMMA28MMA_64x256x16_F32BF16BF16_SSILNSP_5MajorE0ELSR_0ELNSP_7ScaleInE1ELSS_1EEEEEENS4_6LayoutINS5_IJSB_SB_SB_EEENS5_IJNSA_ILi0EEESX_SX_EEEEENS5_IJNS4_10UnderscoreES10_S10_EEEEENS4_23SM90_TMA_LOAD_MULTICASTENS4_14ComposedLayoutINS4_7SwizzleILi2ELi4ELi3EEENS4_18smem_ptr_flag_bitsILi16EEENSV_INS5_IJNSA_ILi8EEESI_EEENS5_IJSI_SB_EEEEEEEvNS4_8identityENS4_13SM90_TMA_LOADES1D_vS1E_EENS_8epilogue10collective6detail29Sm90TmaWarpSpecializedAdapterINS1I_15DefaultEpilogueISK_SL_SL_NS1H_6thread17LinearCombinationISK_Li1EffLNS1M_9ScaleType4KindE0ELNS_15FloatRoundStyleE2ESK_EENS1_15EpilogueDefaultEEEEEvvEEEEvNT_6ParamsE --------------------------
	.section	.text._ZN7cutlass13device_kernelINS_4gemm6kernel13GemmUniversalIN4cute5tupleIJiiiiEEENS1_10collective13CollectiveMmaINS1_34MainloopSm90TmaGmmaWarpSpecializedILi11ENS5_IJNS4_1CILi1EEENSA_ILi2EEESB_EEENS1_32KernelTmaWarpSpecializedPingpongEEENS5_IJNSA_ILi64EEENSA_ILi256EEENSA_ILi32EEEEEENS_10bfloat16_tENS5_IJlSB_lEEESK_SL_NS4_8TiledMMAINS4_8MMA_AtomIJNS4_4SM904GMMA28MMA_64x256x16_F32BF16BF16_SSILNSP_5MajorE0ELSR_0ELNSP_7ScaleInE1ELSS_1EEEEEENS4_6LayoutINS5_IJSB_SB_SB_EEENS5_IJNSA_ILi0EEESX_SX_EEEEENS5_IJNS4_10UnderscoreES10_S10_EEEEENS4_23SM90_TMA_LOAD_MULTICASTENS4_14ComposedLayoutINS4_7SwizzleILi2ELi4ELi3EEENS4_18smem_ptr_flag_bitsILi16EEENSV_INS5_IJNSA_ILi8EEESI_EEENS5_IJSI_SB_EEEEEEEvNS4_8identityENS4_13SM90_TMA_LOADES1D_vS1E_EENS_8epilogue10collective6detail29Sm90TmaWarpSpecializedAdapterINS1I_15DefaultEpilogueISK_SL_SL_NS1H_6thread17LinearCombinationISK_Li1EffLNS1M_9ScaleType4KindE0ELNS_15FloatRoundStyleE2ESK_EENS1_15EpilogueDefaultEEEEEvvEEEEvNT_6ParamsE,"ax",@progbits
	.align	128
.text._ZN7cutlass13device_kernelINS_4gemm6kernel13GemmUniversalIN4cute5tupleIJiiiiEEENS1_10collective13CollectiveMmaINS1_34MainloopSm90TmaGmmaWarpSpecializedILi11ENS5_IJNS4_1CILi1EEENSA_ILi2EEESB_EEENS1_32KernelTmaWarpSpecializedPingpongEEENS5_IJNSA_ILi64EEENSA_ILi256EEENSA_ILi32EEEEEENS_10bfloat16_tENS5_IJlSB_lEEESK_SL_NS4_8TiledMMAINS4_8MMA_AtomIJNS4_4SM904GMMA28MMA_64x256x16_F32BF16BF16_SSILNSP_5MajorE0ELSR_0ELNSP_7ScaleInE1ELSS_1EEEEEENS4_6LayoutINS5_IJSB_SB_SB_EEENS5_IJNSA_ILi0EEESX_SX_EEEEENS5_IJNS4_10UnderscoreES10_S10_EEEEENS4_23SM90_TMA_LOAD_MULTICASTENS4_14ComposedLayoutINS4_7SwizzleILi2ELi4ELi3EEENS4_18smem_ptr_flag_bitsILi16EEENSV_INS5_IJNSA_ILi8EEESI_EEENS5_IJSI_SB_EEEEEEEvNS4_8identityENS4_13SM90_TMA_LOADES1D_vS1E_EENS_8epilogue10collective6detail29Sm90TmaWarpSpecializedAdapterINS1I_15DefaultEpilogueISK_SL_SL_NS1H_6thread17LinearCombinationISK_Li1EffLNS1M_9ScaleType4KindE0ELNS_15FloatRoundStyleE2ESK_EENS1_15EpilogueDefaultEEEEEvvEEEEvNT_6ParamsE:
        .type           _ZN7cutlass13device_kernelINS_4gemm6kernel13GemmUniversalIN4cute5tupleIJiiiiEEENS1_10collective13CollectiveMmaINS1_34MainloopSm90TmaGmmaWarpSpecializedILi11ENS5_IJNS4_1CILi1EEENSA_ILi2EEESB_EEENS1_32KernelTmaWarpSpecializedPingpongEEENS5_IJNSA_ILi64EEENSA_ILi256EEENSA_ILi32EEEEEENS_10bfloat16_tENS5_IJlSB_lEEESK_SL_NS4_8TiledMMAINS4_8MMA_AtomIJNS4_4SM904GMMA28MMA_64x256x16_F32BF16BF16_SSILNSP_5MajorE0ELSR_0ELNSP_7ScaleInE1ELSS_1EEEEEENS4_6LayoutINS5_IJSB_SB_SB_EEENS5_IJNSA_ILi0EEESX_SX_EEEEENS5_IJNS4_10UnderscoreES10_S10_EEEEENS4_23SM90_TMA_LOAD_MULTICASTENS4_14ComposedLayoutINS4_7SwizzleILi2ELi4ELi3EEENS4_18smem_ptr_flag_bitsILi16EEENSV_INS5_IJNSA_ILi8EEESI_EEENS5_IJSI_SB_EEEEEEEvNS4_8identityENS4_13SM90_TMA_LOADES1D_vS1E_EENS_8epilogue10collective6detail29Sm90TmaWarpSpecializedAdapterINS1I_15DefaultEpilogueISK_SL_SL_NS1H_6thread17LinearCombinationISK_Li1EffLNS1M_9ScaleType4KindE0ELNS_15FloatRoundStyleE2ESK_EENS1_15EpilogueDefaultEEEEEvvEEEEvNT_6ParamsE,@function
        .size           _ZN7cutlass13device_kernelINS_4gemm6kernel13GemmUniversalIN4cute5tupleIJiiiiEEENS1_10collective13CollectiveMmaINS1_34MainloopSm90TmaGmmaWarpSpecializedILi11ENS5_IJNS4_1CILi1EEENSA_ILi2EEESB_EEENS1_32KernelTmaWarpSpecializedPingpongEEENS5_IJNSA_ILi64EEENSA_ILi256EEENSA_ILi32EEEEEENS_10bfloat16_tENS5_IJlSB_lEEESK_SL_NS4_8TiledMMAINS4_8MMA_AtomIJNS4_4SM904GMMA28MMA_64x256x16_F32BF16BF16_SSILNSP_5MajorE0ELSR_0ELNSP_7ScaleInE1ELSS_1EEEEEENS4_6LayoutINS5_IJSB_SB_SB_EEENS5_IJNSA_ILi0EEESX_SX_EEEEENS5_IJNS4_10UnderscoreES10_S10_EEEEENS4_23SM90_TMA_LOAD_MULTICASTENS4_14ComposedLayoutINS4_7SwizzleILi2ELi4ELi3EEENS4_18smem_ptr_flag_bitsILi16EEENSV_INS5_IJNSA_ILi8EEESI_EEENS5_IJSI_SB_EEEEEEEvNS4_8identityENS4_13SM90_TMA_LOADES1D_vS1E_EENS_8epilogue10collective6detail29Sm90TmaWarpSpecializedAdapterINS1I_15DefaultEpilogueISK_SL_SL_NS1H_6thread17LinearCombinationISK_Li1EffLNS1M_9ScaleType4KindE0ELNS_15FloatRoundStyleE2ESK_EENS1_15EpilogueDefaultEEEEEvvEEEEvNT_6ParamsE,(.L_x_344 - _ZN7cutlass13device_kernelINS_4gemm6kernel13GemmUniversalIN4cute5tupleIJiiiiEEENS1_10collective13CollectiveMmaINS1_34MainloopSm90TmaGmmaWarpSpecializedILi11ENS5_IJNS4_1CILi1EEENSA_ILi2EEESB_EEENS1_32KernelTmaWarpSpecializedPingpongEEENS5_IJNSA_ILi64EEENSA_ILi256EEENSA_ILi32EEEEEENS_10bfloat16_tENS5_IJlSB_lEEESK_SL_NS4_8TiledMMAINS4_8MMA_AtomIJNS4_4SM904GMMA28MMA_64x256x16_F32BF16BF16_SSILNSP_5MajorE0ELSR_0ELNSP_7ScaleInE1ELSS_1EEEEEENS4_6LayoutINS5_IJSB_SB_SB_EEENS5_IJNSA_ILi0EEESX_SX_EEEEENS5_IJNS4_10UnderscoreES10_S10_EEEEENS4_23SM90_TMA_LOAD_MULTICASTENS4_14ComposedLayoutINS4_7SwizzleILi2ELi4ELi3EEENS4_18smem_ptr_flag_bitsILi16EEENSV_INS5_IJNSA_ILi8EEESI_EEENS5_IJSI_SB_EEEEEEEvNS4_8identityENS4_13SM90_TMA_LOADES1D_vS1E_EENS_8epilogue10collective6detail29Sm90TmaWarpSpecializedAdapterINS1I_15DefaultEpilogueISK_SL_SL_NS1H_6thread17LinearCombinationISK_Li1EffLNS1M_9ScaleType4KindE0ELNS_15FloatRoundStyleE2ESK_EENS1_15EpilogueDefaultEEEEEvvEEEEvNT_6ParamsE)
        .other          _ZN7cutlass13device_kernelINS_4gemm6kernel13GemmUniversalIN4cute5tupleIJiiiiEEENS1_10collective13CollectiveMmaINS1_34MainloopSm90TmaGmmaWarpSpecializedILi11ENS5_IJNS4_1CILi1EEENSA_ILi2EEESB_EEENS1_32KernelTmaWarpSpecializedPingpongEEENS5_IJNSA_ILi64EEENSA_ILi256EEENSA_ILi32EEEEEENS_10bfloat16_tENS5_IJlSB_lEEESK_SL_NS4_8TiledMMAINS4_8MMA_AtomIJNS4_4SM904GMMA28MMA_64x256x16_F32BF16BF16_SSILNSP_5MajorE0ELSR_0ELNSP_7ScaleInE1ELSS_1EEEEEENS4_6LayoutINS5_IJSB_SB_SB_EEENS5_IJNSA_ILi0EEESX_SX_EEEEENS5_IJNS4_10UnderscoreES10_S10_EEEEENS4_23SM90_TMA_LOAD_MULTICASTENS4_14ComposedLayoutINS4_7SwizzleILi2ELi4ELi3EEENS4_18smem_ptr_flag_bitsILi16EEENSV_INS5_IJNSA_ILi8EEESI_EEENS5_IJSI_SB_EEEEEEEvNS4_8identityENS4_13SM90_TMA_LOADES1D_vS1E_EENS_8epilogue10collective6detail29Sm90TmaWarpSpecializedAdapterINS1I_15DefaultEpilogueISK_SL_SL_NS1H_6thread17LinearCombinationISK_Li1EffLNS1M_9ScaleType4KindE0ELNS_15FloatRoundStyleE2ESK_EENS1_15EpilogueDefaultEEEEEvvEEEEvNT_6ParamsE,@"STO_CUDA_ENTRY STV_DEFAULT"
_ZN7cutlass13device_kernelINS_4gemm6kernel13GemmUniversalIN4cute5tupleIJiiiiEEENS1_10collective13CollectiveMmaINS1_34MainloopSm90TmaGmmaWarpSpecializedILi11ENS5_IJNS4_1CILi1EEENSA_ILi2EEESB_EEENS1_32KernelTmaWarpSpecializedPingpongEEENS5_IJNSA_ILi64EEENSA_ILi256EEENSA_ILi32EEEEEENS_10bfloat16_tENS5_IJlSB_lEEESK_SL_NS4_8TiledMMAINS4_8MMA_AtomIJNS4_4SM904GMMA28MMA_64x256x16_F32BF16BF16_SSILNSP_5MajorE0ELSR_0ELNSP_7ScaleInE1ELSS_1EEEEEENS4_6LayoutINS5_IJSB_SB_SB_EEENS5_IJNSA_ILi0EEESX_SX_EEEEENS5_IJNS4_10UnderscoreES10_S10_EEEEENS4_23SM90_TMA_LOAD_MULTICASTENS4_14ComposedLayoutINS4_7SwizzleILi2ELi4ELi3EEENS4_18smem_ptr_flag_bitsILi16EEENSV_INS5_IJNSA_ILi8EEESI_EEENS5_IJSI_SB_EEEEEEEvNS4_8identityENS4_13SM90_TMA_LOADES1D_vS1E_EENS_8epilogue10collective6detail29Sm90TmaWarpSpecializedAdapterINS1I_15DefaultEpilogueISK_SL_SL_NS1H_6thread17LinearCombinationISK_Li1EffLNS1M_9ScaleType4KindE0ELNS_15FloatRoundStyleE2ESK_EENS1_15EpilogueDefaultEEEEEvvEEEEvNT_6ParamsE:
[----:B------:R-:W0:Y:S02]  /*0000*/  LDC R1, c[0x0][0x28] ;  /* 0x00000a00ff017b82 */ /* 0x000e240000000800 */
[----:B0-----:R-:W-:Y:S01]  /*0010*/  VIADD R1, R1, 0xfffffff8 ;  /* 0xfffffff801017836 */ /* 0x001fe20000000000 */
[----:B------:R-:W0:Y:S01]  /*0020*/  S2R R4, SR_TID.X ;  /* 0x0000000000047919 */ /* 0x000e220000002100 */
[----:B------:R-:W-:Y:S01]  /*0030*/  ELECT P0, URZ, PT ;  /* 0x00000000003f782f */ /* 0x000fe20003800000 */
[----:B------:R-:W-:Y:S01]  /*0040*/  BSSY B0, `(.L_x_0) ;  /* 0x000000f000007945 */ /* 0x000fe20003800000 */
[--C-:B0-----:R-:W-:Y:S02]  /*0050*/  SHF.R.U32.HI R0, RZ, 0x5, R4.reuse ;  /* 0x00000005ff007819 */ /* 0x101fe40000011604 */
[----:B------:R-:W-:-:S03]  /*0060*/  SHF.R.U32.HI R7, RZ, 0x7, R4 ;  /* 0x00000007ff077819 */ /* 0x000fc60000011604 */
[----:B------:R-:W0:Y:S04]  /*0070*/  SHFL.IDX PT, R2, R0, RZ, 0x1f ;  /* 0x00001fff00027589 */ /* 0x000e2800000e0000 */
[----:B------:R1:W2:Y:S01]  /*0080*/  SHFL.IDX PT, R10, R7, RZ, 0x1f ;  /* 0x00001fff070a7589 */ /* 0x0002a200000e0000 */
[----:B0-----:R-:W-:-:S13]  /*0090*/  ISETP.NE.OR P0, PT, R2, RZ, !P0 ;  /* 0x000000ff0200720c */ /* 0x001fda0004705670 */
[----:B-12---:R-:W-:Y:S05]  /*00a0*/  @P0 BRA `(.L_x_1) ;  /* 0x0000000000200947 */ /* 0x006fea0003800000 */
[----:B------:R-:W-:Y:S02]  /*00b0*/  ULDC.64 UR4, c[0x0][0x198] ;  /* 0x0000660000047ab9 */ /* 0x000fe40000000a00 */
[----:B------:R-:W-:Y:S02]  /*00c0*/  UIADD3 UR6, UP0, UR4, 0xf0, URZ ;  /* 0x000000f004067890 */ /* 0x000fe4000ff1e03f */
[----:B------:R-:W-:Y:S02]  /*00d0*/  UIADD3 UR4, UP1, UR4, 0x1f0, URZ ;  /* 0x000001f004047890 */ /* 0x000fe4000ff3e03f */
[----:B------:R-:W-:Y:S02]  /*00e0*/  UIADD3.X UR7, URZ, UR5, URZ, UP0, !UPT ;  /* 0x000000053f077290 */ /* 0x000fe400087fe43f */
[----:B------:R-:W-:-:S07]  /*00f0*/  UIADD3.X UR5, URZ, UR5, URZ, UP1, !UPT ;  /* 0x000000053f057290 */ /* 0x000fce0008ffe43f */
[----:B------:R0:W-:Y:S02]  /*0100*/  UTMACCTL.PF [UR6] ;  /* 0x00000000060079b9 */ /* 0x0001e40008040000 */
[----:B------:R0:W-:Y:S02]  /*0110*/  UTMACCTL.PF [UR4] ;  /* 0x00000000040079b9 */ /* 0x0001e40008040000 */
[----:B0-----:R-:W-:Y:S01]  /*0120*/  NOP ;  /* 0x0000000000007918 */ /* 0x001fe20000000000 */
.L_x_1:
[----:B------:R-:W-:Y:S05]  /*0130*/  BSYNC B0 ;  /* 0x0000000000007941 */ /* 0x000fea0003800000 */
.L_x_0:
[----:B------:R-:W0:Y:S02]  /*0140*/  SHFL.IDX PT, R8, R0, RZ, 0x1f ;  /* 0x00001fff00087589 */ /* 0x000e2400000e0000 */
[----:B0-----:R-:W-:-:S13]  /*0150*/  ISETP.NE.AND P0, PT, R8, RZ, PT ;  /* 0x000000ff0800720c */ /* 0x001fda0003f05270 */
[----:B------:R-:W-:Y:S05]  /*0160*/  @P0 BRA `(.L_x_2) ;  /* 0x00000000009c0947 */ /* 0x000fea0003800000 */
[----:B------:R-:W-:Y:S01]  /*0170*/  ELECT P0, URZ, PT ;  /* 0x00000000003f782f */ /* 0x000fe20003800000 */
[----:B------:R-:W-:-:S12]  /*0180*/  BSSY B0, `(.L_x_2) ;  /* 0x0000025000007945 */ /* 0x000fd80003800000 */
[----:B------:R-:W-:Y:S05]  /*0190*/  @!P0 BRA `(.L_x_3) ;  /* 0x00000000008c8947 */ /* 0x000fea0003800000 */
[----:B------:R-:W0:Y:S01]  /*01a0*/  S2UR UR8, SR_CgaCtaId ;  /* 0x00000000000879c3 */ /* 0x000e220000008800 */
[----:B------:R-:W-:Y:S01]  /*01b0*/  UMOV UR4, 0x400 ;  /* 0x0000040000047882 */ /* 0x000fe20000000000 */
[----:B------:R-:W-:Y:S01]  /*01c0*/  UMOV UR5, 0x1 ;  /* 0x0000000100057882 */ /* 0x000fe20000000000 */
[----:B------:R-:W-:Y:S02]  /*01d0*/  UMOV UR6, 0x2 ;  /* 0x0000000200067882 */ /* 0x000fe40000000000 */
[----:B------:R-:W-:-:S04]  /*01e0*/  UIADD3 UR6, -UR6, 0x100000, URZ ;  /* 0x0010000006067890 */ /* 0x000fc8000fffe13f */
[----:B------:R-:W-:Y:S02]  /*01f0*/  USHF.L.U32 UR7, UR6, 0xb, URZ ;  /* 0x0000000b06077899 */ /* 0x000fe4000800063f */
[----:B------:R-:W-:Y:S02]  /*0200*/  USHF.L.U32 UR6, UR6, 0x1, URZ ;  /* 0x0000000106067899 */ /* 0x000fe4000800063f */
[----:B0-----:R-:W-:Y:S02]  /*0210*/  ULEA UR8, UR8, UR4, 0x18 ;  /* 0x0000000408087291 */ /* 0x001fe4000f8ec03f */
[----:B------:R-:W-:-:S04]  /*0220*/  UIADD3 UR4, -UR5, 0x100000, URZ ;  /* 0x0010000005047890 */ /* 0x000fc8000fffe13f */
[----:B------:R-:W-:Y:S02]  /*0230*/  USHF.L.U32 UR5, UR4, 0xb, URZ ;  /* 0x0000000b04057899 */ /* 0x000fe4000800063f */
[----:B------:R-:W-:Y:S01]  /*0240*/  USHF.L.U32 UR4, UR4, 0x1, URZ ;  /* 0x0000000104047899 */ /* 0x000fe2000800063f */
[----:B------:R-:W0:Y:S11]  /*0250*/  FENCE.VIEW.ASYNC.S ;  /* 0x00000000000073c6 */ /* 0x000e360000000000 */
[----:B0-----:R0:W1:Y:S01]  /*0260*/  SYNCS.EXCH.64 URZ, [UR8], UR4 ;  /* 0x00000004083f75b2 */ /* 0x0010620008000100 */
[----:B------:R0:W2:Y:S01]  /*0270*/  SYNCS.EXCH.64 URZ, [UR8+0x58], UR6 ;  /* 0x00005806083f75b2 */ /* 0x0000a20008000100 */
[----:B------:R0:W3:Y:S01]  /*0280*/  SYNCS.EXCH.64 URZ, [UR8+0x8], UR4 ;  /* 0x00000804083f75b2 */ /* 0x0000e20008000100 */
[----:B------:R0:W4:Y:S01]  /*0290*/  SYNCS.EXCH.64 URZ, [UR8+0x60], UR6 ;  /* 0x00006006083f75b2 */ /* 0x0001220008000100 */
[----:B------:R0:W0:Y:S01]  /*02a0*/  SYNCS.EXCH.64 URZ, [UR8+0x10], UR4 ;  /* 0x00001004083f75b2 */ /* 0x0000220008000100 */
        /* <DEDUP_REMOVED lines=17> */
[----:B------:R-:W-:Y:S01]  /*03c0*/  NOP ;  /* 0x0000000000007918 */ /* 0x000fe20000000000 */
.L_x_3:
[----:B0-----:R-:W-:Y:S05]  /*03d0*/  BSYNC B0 ;  /* 0x0000000000007941 */ /* 0x001fea0003800000 */
.L_x_2:
[----:B------:R-:W0:Y:S01]  /*03e0*/  SHFL.IDX PT, R9, R0, RZ, 0x1f ;  /* 0x00001fff00097589 */ /* 0x000e2200000e0000 */
[----:B------:R-:W5:Y:S01]  /*03f0*/  S2UR UR12, SR_CTAID.X ;  /* 0x00000000000c79c3 */ /* 0x000f620000002500 */
[----:B------:R-:W-:Y:S02]  /*0400*/  SHF.R.S32.HI R3, RZ, 0x1f, R4 ;  /* 0x0000001fff037819 */ /* 0x000fe40000011404 */
[----:B------:R-:W-:Y:S01]  /*0410*/  ELECT P0, URZ, PT ;  /* 0x00000000003f782f */ /* 0x000fe20003800000 */
[----:B------:R-:W1:Y:S01]  /*0420*/  SHFL.IDX PT, R5, R0, RZ, 0x1f ;  /* 0x00001fff00057589 */ /* 0x000e6200000e0000 */
[----:B------:R-:W-:Y:S02]  /*0430*/  ELECT P1, URZ, PT ;  /* 0x00000000003f782f */ /* 0x000fe40003820000 */
[----:B------:R-:W-:Y:S01]  /*0440*/  LEA.HI R3, R3, R4, RZ, 0x7 ;  /* 0x0000000403037211 */ /* 0x000fe200078f38ff */
[----:B------:R-:W-:Y:S01]  /*0450*/  ULDC UR4, c[0x0][0x150] ;  /* 0x0000540000047ab9 */ /* 0x000fe20000000800 */
[----:B------:R-:W2:Y:S01]  /*0460*/  S2R R6, SR_CTAID.Y ;  /* 0x0000000000067919 */ /* 0x000ea20000002600 */
[----:B------:R-:W-:Y:S01]  /*0470*/  SHF.R.S32.HI R11, RZ, 0x1f, R8 ;  /* 0x0000001fff0b7819 */ /* 0x000fe20000011408 */
[----:B------:R-:W3:Y:S01]  /*0480*/  LDC R21, c[0x0][0x148] ;  /* 0x00005200ff157b82 */ /* 0x000ee20000000800 */
[----:B------:R-:W-:Y:S01]  /*0490*/  LOP3.LUT R3, R3, 0xffffff80, RZ, 0xc0, !PT ;  /* 0xffffff8003037812 */ /* 0x000fe200078ec0ff */
[----:B------:R-:W-:Y:S01]  /*04a0*/  UMOV UR11, 0x80 ;  /* 0x00000080000b7882 */ /* 0x000fe20000000000 */
[----:B------:R-:W-:Y:S01]  /*04b0*/  LEA.HI R11, R11, R8, RZ, 0x2 ;  /* 0x000000080b0b7211 */ /* 0x000fe200078f10ff */
[----:B------:R-:W-:Y:S01]  /*04c0*/  NOP ;  /* 0x0000000000007918 */ /* 0x000fe20000000000 */
[----:B------:R-:W-:Y:S01]  /*04d0*/  NOP ;  /* 0x0000000000007918 */ /* 0x000fe20000000000 */
[----:B------:R-:W-:Y:S01]  /*04e0*/  IMAD.IADD R3, R4, 0x1, -R3 ;  /* 0x0000000104037824 */ /* 0x000fe200078e0a03 */
[----:B------:R-:W-:Y:S01]  /*04f0*/  LOP3.LUT R11, R11, 0x3ffffffc, RZ, 0xc0, !PT ;  /* 0x3ffffffc0b0b7812 */ /* 0x000fe200078ec0ff */
[----:B------:R-:W4:Y:S01]  /*0500*/  LDC R15, c[0x0][0x140] ;  /* 0x00005000ff0f7b82 */ /* 0x000f220000000800 */
[C---:B------:R-:W-:Y:S01]  /*0510*/  VIADD R35, R10.reuse, 0xffffffff ;  /* 0xffffffff0a237836 */ /* 0x040fe20000000000 */
[----:B------:R-:W-:-:S02]  /*0520*/  ISETP.NE.AND P2, PT, R10, RZ, PT ;  /* 0x000000ff0a00720c */ /* 0x000fc40003f45270 */
[----:B------:R-:W-:Y:S01]  /*0530*/  SHF.R.S32.HI R14, RZ, 0x1f, R3 ;  /* 0x0000001fff0e7819 */ /* 0x000fe20000011403 */
[----:B------:R-:W-:Y:S01]  /*0540*/  IMAD.IADD R11, R8, 0x1, -R11 ;  /* 0x00000001080b7824 */ /* 0x000fe200078e0a0b */
[----:B0-----:R-:W-:Y:S02]  /*0550*/  ISETP.NE.OR P0, PT, R9, RZ, !P0 ;  /* 0x000000ff0900720c */ /* 0x001fe40004705670 */
[----:B-----5:R-:W-:Y:S01]  /*0560*/  I2FP.F32.U32 R12, UR12 ;  /* 0x0000000c000c7c45 */ /* 0x020fe20008201000 */
[----:B------:R-:W0:Y:S01]  /*0570*/  LDC R13, c[0x0][0x144] ;  /* 0x00005100ff0d7b82 */ /* 0x000e220000000800 */
[----:B-1----:R-:W-:Y:S02]  /*0580*/  ISETP.NE.OR P1, PT, R5, RZ, !P1 ;  /* 0x000000ff0500720c */ /* 0x002fe40004f25670 */
[----:B------:R-:W-:Y:S01]  /*0590*/  LEA.HI R0, R14, R3, RZ, 0x3 ;  /* 0x000000030e007211 */ /* 0x000fe200078f18ff */
[----:B------:R-:W-:Y:S01]  /*05a0*/  FMUL R12, R12, UR4 ;  /* 0x000000040c0c7c20 */ /* 0x000fe20008400000 */
[----:B------:R-:W-:Y:S01]  /*05b0*/  ULDC UR4, c[0x0][0x154] ;  /* 0x0000550000047ab9 */ /* 0x000fe20000000800 */
[----:B------:R-:W-:-:S02]  /*05c0*/  SHF.R.S32.HI R5, RZ, 0x1f, R2 ;  /* 0x0000001fff057819 */ /* 0x000fc40000011402 */
[--C-:B------:R-:W-:Y:S02]  /*05d0*/  SHF.R.S32.HI R9, RZ, 0x3, R0.reuse ;  /* 0x00000003ff097819 */ /* 0x100fe40000011400 */
[----:B------:R-:W-:Y:S01]  /*05e0*/  VOTEU.ALL UP0, P0 ;  /* 0x00000000003f7886 */ /* 0x000fe20000000000 */
[----:B------:R-:W-:Y:S01]  /*05f0*/  SHF.R.S32.HI R0, RZ, 0x1f, R0 ;  /* 0x0000001fff007819 */ /* 0x000fe20000011400 */
[----:B------:R-:W1:Y:S01]  /*0600*/  F2I.U32.TRUNC.NTZ R12, R12 ;  /* 0x0000000c000c7305 */ /* 0x000e62000020f000 */
[----:B--2---:R-:W-:Y:S01]  /*0610*/  I2FP.F32.U32 R8, R6 ;  /* 0x0000000600087245 */ /* 0x004fe20000201000 */
[----:B------:R-:W-:Y:S01]  /*0620*/  VOTEU.ALL UP1, P1 ;  /* 0x00000000003f7886 */ /* 0x000fe20000820000 */
[----:B------:R-:W2:Y:S01]  /*0630*/  @!UP0 S2UR UR7, SR_CgaCtaId ;  /* 0x00000000000789c3 */ /* 0x000ea20000008800 */
[----:B------:R-:W-:Y:S01]  /*0640*/  LEA.HI R0, R0, R9, RZ, 0x2 ;  /* 0x0000000900007211 */ /* 0x000fe200078f10ff */
[----:B------:R-:W-:Y:S01]  /*0650*/  @!UP0 UMOV UR6, 0x400 ;  /* 0x0000040000068882 */ /* 0x000fe20000000000 */
[----:B------:R-:W-:Y:S01]  /*0660*/  FMUL R8, R8, UR4 ;  /* 0x0000000408087c20 */ /* 0x000fe20008400000 */
[----:B------:R-:W-:Y:S01]  /*0670*/  LEA.HI R5, R5, R2, RZ, 0x2 ;  /* 0x0000000205057211 */ /* 0x000fe200078f10ff */
[----:B------:R-:W-:Y:S01]  /*0680*/  UMOV UR4, 0x20 ;  /* 0x0000002000047882 */ /* 0x000fe20000000000 */
[----:B------:R-:W-:Y:S01]  /*0690*/  LOP3.LUT R0, R0, 0xfffffffc, RZ, 0xc0, !PT ;  /* 0xfffffffc00007812 */ /* 0x000fe200078ec0ff */
[----:B------:R-:W-:-:S04]  /*06a0*/  @!UP0 UIADD3 UR4, -UR4, 0x100000, URZ ;  /* 0x0010000004048890 */ /* 0x000fc8000fffe13f */
[----:B------:R-:W-:Y:S02]  /*06b0*/  @!UP0 USHF.L.U32 UR5, UR4, 0xb, URZ ;  /* 0x0000000b04058899 */ /* 0x000fe4000800063f */
[----:B------:R-:W-:Y:S01]  /*06c0*/  @!UP0 USHF.L.U32 UR4, UR4, 0x1, URZ ;  /* 0x0000000104048899 */ /* 0x000fe2000800063f */
[----:B------:R-:W5:Y:S01]  /*06d0*/  @!UP1 S2UR UR10, SR_CgaCtaId ;  /* 0x00000000000a99c3 */ /* 0x000f620000008800 */
[----:B------:R-:W3:Y:S01]  /*06e0*/  F2I.U32.TRUNC.NTZ R8, R8 ;  /* 0x0000000800087305 */ /* 0x000ee2000020f000 */
[----:B------:R-:W-:Y:S01]  /*06f0*/  LOP3.LUT R5, R5, 0xfffffffc, RZ, 0xc0, !PT ;  /* 0xfffffffc05057812 */ /* 0x000fe200078ec0ff */
[----:B------:R-:W-:Y:S01]  /*0700*/  IMAD.IADD R0, R9, 0x1, -R0 ;  /* 0x0000000109007824 */ /* 0x000fe200078e0a00 */
[----:B------:R-:W-:Y:S01]  /*0710*/  @!UP1 UMOV UR9, 0x400 ;  /* 0x0000040000099882 */ /* 0x000fe20000000000 */
[----:B-1----:R-:W-:Y:S01]  /*0720*/  IMAD.MOV R12, RZ, RZ, -R12 ;  /* 0x000000ffff0c7224 */ /* 0x002fe200078e0a0c */
[----:B------:R-:W-:Y:S01]  /*0730*/  VOTEU.ALL UP2, P1 ;  /* 0x00000000003f7886 */ /* 0x000fe20000840000 */
[----:B------:R-:W-:Y:S01]  /*0740*/  IMAD R0, R11, 0x4, R0 ;  /* 0x000000040b007824 */ /* 0x000fe200078e0200 */
[----:B------:R-:W-:Y:S01]  /*0750*/  VOTEU.ALL UP3, P1 ;  /* 0x00000000003f7886 */ /* 0x000fe20000860000 */
[----:B------:R-:W-:Y:S01]  /*0760*/  IMAD.IADD R5, R2, 0x1, -R5 ;  /* 0x0000000102057824 */ /* 0x000fe200078e0a05 */
[----:B------:R-:W-:Y:S01]  /*0770*/  VOTEU.ALL UP4, P1 ;  /* 0x00000000003f7886 */ /* 0x000fe20000880000 */
[C---:B------:R-:W-:Y:S01]  /*0780*/  IMAD.SHL.U32 R9, R0.reuse, 0x4, RZ ;  /* 0x0000000400097824 */ /* 0x040fe200078e00ff */
[----:B------:R-:W-:Y:S01]  /*0790*/  VOTEU.ALL UP5, P1 ;  /* 0x00000000003f7886 */ /* 0x000fe200008a0000 */
[----:B----4-:R-:W-:Y:S01]  /*07a0*/  ISETP.EQ.U32.AND P3, PT, R15, 0x1, PT ;  /* 0x000000010f00780c */ /* 0x010fe20003f62070 */
[----:B0-----:R-:W-:Y:S01]  /*07b0*/  IMAD R20, R13, R12, UR12 ;  /* 0x0000000c0d147e24 */ /* 0x001fe2000f8e020c */
[----:B------:R-:W-:Y:S01]  /*07c0*/  ISETP.NE.AND P1, PT, R5, 0x3, PT ;  /* 0x000000030500780c */ /* 0x000fe20003f25270 */
[----:B--2---:R-:W-:Y:S01]  /*07d0*/  @!UP0 ULEA UR8, UR7, UR6, 0x18 ;  /* 0x0000000607088291 */ /* 0x004fe2000f8ec03f */
[----:B---3--:R-:W-:Y:S01]  /*07e0*/  IMAD.MOV R24, RZ, RZ, -R8 ;  /* 0x000000ffff187224 */ /* 0x008fe200078e0a08 */
[----:B------:R-:W-:Y:S01]  /*07f0*/  LOP3.LUT R152, R0, 0xc, R9, 0x78, !PT ;  /* 0x0000000c00987812 */ /* 0x000fe200078e7809 */
[----:B------:R-:W-:-:S04]  /*0800*/  @!UP1 UIADD3 UR6, -UR11, 0x100000, URZ ;  /* 0x001000000b069890 */ /* 0x000fc8000fffe13f */
[----:B------:R-:W-:Y:S02]  /*0810*/  @!UP1 USHF.L.U32 UR7, UR6, 0xb, URZ ;  /* 0x0000000b06079899 */ /* 0x000fe4000800063f */
[----:B------:R-:W-:Y:S01]  /*0820*/  @!UP1 USHF.L.U32 UR6, UR6, 0x1, URZ ;  /* 0x0000000106069899 */ /* 0x000fe2000800063f */
[----:B------:R-:W-:Y:S01]  /*0830*/  ISETP.EQ.OR P1, PT, R5, RZ, !P1 ;  /* 0x000000ff0500720c */ /* 0x000fe20004f22670 */
[----:B------:R-:W-:Y:S01]  /*0840*/  IMAD R9, R21, R24, R6 ;  /* 0x0000001815097224 */ /* 0x000fe200078e0206 */
[----:B------:R-:W-:Y:S01]  /*0850*/  VOTEU.ALL UP0, P0 ;  /* 0x00000000003f7886 */ /* 0x000fe20000000000 */
[----:B------:R-:W-:Y:S01]  /*0860*/  ISETP.GE.U32.AND P5, PT, R35, 0x2, PT ;  /* 0x000000022300780c */ /* 0x000fe20003fa6070 */
[----:B-----5:R-:W-:Y:S01]  /*0870*/  @!UP1 ULEA UR9, UR10, UR9, 0x18 ;  /* 0x000000090a099291 */ /* 0x020fe2000f8ec03f */
[----:B------:R-:W-:Y:S01]  /*0880*/  ISETP.EQ.AND P1, PT, R10, RZ, P1 ;  /* 0x000000ff0a00720c */ /* 0x000fe20000f22270 */
[----:B------:R-:W-:Y:S01]  /*0890*/  VOTEU.ALL UP1, P0 ;  /* 0x00000000003f7886 */ /* 0x000fe20000020000 */
[----:B------:R-:W-:Y:S01]  /*08a0*/  LOP3.LUT P0, RZ, R3, 0x7, RZ, 0xc0, !PT ;  /* 0x0000000703ff7812 */ /* 0x000fe2000780c0ff */
[----:B------:R-:W0:Y:S02]  /*08b0*/  FENCE.VIEW.ASYNC.S ;  /* 0x00000000000073c6 */ /* 0x000e240000000000 */
[----:B0-----:R0:W1:Y:S01]  /*08c0*/  @!UP0 SYNCS.EXCH.64 URZ, [UR8+0xe0], UR4 ;  /* 0x0000e004083f85b2 */ /* 0x0010620008000100 */
[----:B------:R-:W-:Y:S01]  /*08d0*/  ISETP.NE.AND P4, PT, R9, R152, PT ;  /* 0x000000980900720c */ /* 0x000fe20003f85270 */
[----:B------:R0:W2:Y:S01]  /*08e0*/  SHFL.IDX PT, R0, R7, RZ, 0x1f ;  /* 0x00001fff07007589 */ /* 0x0000a200000e0000 */
[----:B------:R-:W-:-:S02]  /*08f0*/  ISETP.LT.U32.AND P0, PT, R152, 0x2, !P0 ;  /* 0x000000029800780c */ /* 0x000fc40004701070 */
[----:B------:R-:W-:Y:S02]  /*0900*/  ISETP.EQ.OR P4, PT, R20, RZ, !P4 ;  /* 0x000000ff1400720c */ /* 0x000fe40006782670 */
[----:B------:R-:W-:Y:S02]  /*0910*/  SEL R16, RZ, 0x1, !P1 ;  /* 0x00000001ff107807 */ /* 0x000fe40004800000 */
[----:B------:R-:W-:Y:S02]  /*0920*/  PLOP3.LUT P0, PT, P0, P4, PT, 0x80, 0x0 ;  /* 0x000000000000781c */ /* 0x000fe40000709070 */
[----:B------:R-:W-:Y:S02]  /*0930*/  SEL R16, R16, 0x2, P5 ;  /* 0x0000000210107807 */ /* 0x000fe40002800000 */
[----:B------:R-:W-:Y:S01]  /*0940*/  P2R R155, PR, RZ, 0x1 ;  /* 0x00000001ff9b7803 */ /* 0x000fe20000000000 */
[----:B------:R0:W3:Y:S01]  /*0950*/  @!UP1 SYNCS.EXCH.64 URZ, [UR8+0xe8], UR4 ;  /* 0x0000e804083f95b2 */ /* 0x0000e20008000100 */
[----:B------:R-:W-:Y:S01]  /*0960*/  NOP ;  /* 0x0000000000007918 */ /* 0x000fe20000000000 */
[----:B------:R0:W4:Y:S01]  /*0970*/  @!UP2 SYNCS.EXCH.64 URZ, [UR9+0xc0], UR6 ;  /* 0x0000c006093fa5b2 */ /* 0x0001220008000100 */
[----:B------:R0:W0:Y:S01]  /*0980*/  @!UP3 SYNCS.EXCH.64 URZ, [UR9+0xc8], UR6 ;  /* 0x0000c806093fb5b2 */ /* 0x0000220008000100 */
[----:B------:R0:W0:Y:S01]  /*0990*/  @!UP4 SYNCS.EXCH.64 URZ, [UR9+0xd0], UR6 ;  /* 0x0000d006093fc5b2 */ /* 0x0000220008000100 */
[----:B------:R0:W0:Y:S01]  /*09a0*/  @!UP5 SYNCS.EXCH.64 URZ, [UR9+0xd8], UR6 ;  /* 0x0000d806093fd5b2 */ /* 0x0000220008000100 */
[----:B------:R-:W-:Y:S01]  /*09b0*/  NOP ;  /* 0x0000000000007918 */ /* 0x000fe20000000000 */
[----:B------:R-:W-:Y:S05]  /*09c0*/  @!P3 BRA `(.L_x_4) ;  /* 0x000000000008b947 */ /* 0x000fea0003800000 */
[----:B01-34-:R-:W-:Y:S01]  /*09d0*/  UCGABAR_ARV ;  /* 0x00000000000079c7 */ /* 0x01bfe20008000000 */
[----:B------:R-:W-:Y:S05]  /*09e0*/  BRA `(.L_x_5) ;  /* 0x0000000000047947 */ /* 0x000fea0003800000 */
.L_x_4:
[----:B01-34-:R-:W-:Y:S01]  /*09f0*/  NOP ;  /* 0x0000000000007918 */ /* 0x01bfe20000000000 */
.L_x_5:
[----:B------:R-:W-:Y:S01]  /*0a00*/  ULDC.64 UR4, c[0x0][0x598] ;  /* 0x0001660000047ab9 */ /* 0x000fe20000000a00 */
[----:B------:R-:W-:Y:S01]  /*0a10*/  ULDC.64 UR36, c[0x0][0x208] ;  /* 0x0000820000247ab9 */ /* 0x000fe20000000a00 */
[----:B------:R-:W-:-:S04]  /*0a20*/  ISETP.NE.U32.AND P0, PT, RZ, UR4, PT ;  /* 0x00000004ff007c0c */ /* 0x000fc8000bf05070 */
[----:B------:R-:W-:-:S13]  /*0a30*/  ISETP.NE.AND.EX P0, PT, RZ, UR5, PT, P0 ;  /* 0x00000005ff007c0c */ /* 0x000fda000bf05300 */
[----:B------:R-:W-:Y:S05]  /*0a40*/  @!P0 BRA `(.L_x_6) ;  /* 0x00000000001c8947 */ /* 0x000fea0003800000 */
[----:B------:R-:W0:Y:S02]  /*0a50*/  LDC.64 R8, c[0x0][0x598] ;  /* 0x00016600ff087b82 */ /* 0x000e240000000a00 */
[----:B0-----:R-:W3:Y:S02]  /*0a60*/  LDG.E.64 R8, desc[UR36][R8.64] ;  /* 0x0000002408087981 */ /* 0x001ee4000c1e1b00 */
[----:B---3--:R-:W-:-:S04]  /*0a70*/  ISETP.NE.U32.AND P0, PT, R8, RZ, PT ;  /* 0x000000ff0800720c */ /* 0x008fc80003f05070 */
[----:B------:R-:W-:-:S13]  /*0a80*/  ISETP.NE.AND.EX P0, PT, R9, RZ, PT, P0 ;  /* 0x000000ff0900720c */ /* 0x000fda0003f05300 */
[----:B------:R-:W-:Y:S05]  /*0a90*/  @!P0 BRA `(.L_x_6) ;  /* 0x0000000000088947 */ /* 0x000fea0003800000 */
[----:B------:R0:W5:Y:S01]  /*0aa0*/  LD.E R153, desc[UR36][R8.64] ;  /* 0x0000002408997980 */ /* 0x000162000c101900 */
[----:B------:R-:W-:Y:S05]  /*0ab0*/  BRA `(.L_x_7) ;  /* 0x0000000000247947 */ /* 0x000fea0003800000 */
.L_x_6:
[----:B------:R-:W-:Y:S02]  /*0ac0*/  ULDC.64 UR4, c[0x0][0x588] ;  /* 0x0001620000047ab9 */ /* 0x000fe40000000a00 */
[----:B------:R-:W-:-:S04]  /*0ad0*/  ISETP.NE.U32.AND P0, PT, RZ, UR4, PT ;  /* 0x00000004ff007c0c */ /* 0x000fc8000bf05070 */
[----:B------:R-:W-:-:S13]  /*0ae0*/  ISETP.NE.AND.EX P0, PT, RZ, UR5, PT, P0 ;  /* 0x00000005ff007c0c */ /* 0x000fda000bf05300 */
[----:B------:R-:W-:Y:S05]  /*0af0*/  @!P0 BRA `(.L_x_8) ;  /* 0x00000000000c8947 */ /* 0x000fea0003800000 */
[----:B------:R-:W0:Y:S02]  /*0b00*/  LDC.64 R8, c[0x0][0x588] ;  /* 0x00016200ff087b82 */ /* 0x000e240000000a00 */
[----:B0-----:R1:W5:Y:S01]  /*0b10*/  LDG.E R153, desc[UR36][R8.64] ;  /* 0x0000002408997981 */ /* 0x001362000c1e1900 */
[----:B------:R-:W-:Y:S05]  /*0b20*/  BRA `(.L_x_7) ;  /* 0x0000000000087947 */ /* 0x000fea0003800000 */
.L_x_8:
[----:B------:R-:W-:Y:S02]  /*0b30*/  ULDC UR4, c[0x0][0x580] ;  /* 0x0001600000047ab9 */ /* 0x000fe40000000800 */
[----:B------:R-:W-:-:S07]  /*0b40*/  IMAD.U32 R153, RZ, RZ, UR4 ;  /* 0x00000004ff997e24 */ /* 0x000fce000f8e00ff */
.L_x_7:
[----:B------:R-:W-:Y:S02]  /*0b50*/  ULDC.64 UR4, c[0x0][0x5a0] ;  /* 0x0001680000047ab9 */ /* 0x000fe40000000a00 */
[----:B------:R-:W-:-:S04]  /*0b60*/  ISETP.NE.U32.AND P0, PT, RZ, UR4, PT ;  /* 0x00000004ff007c0c */ /* 0x000fc8000bf05070 */
[----:B------:R-:W-:-:S13]  /*0b70*/  ISETP.NE.AND.EX P0, PT, RZ, UR5, PT, P0 ;  /* 0x00000005ff007c0c */ /* 0x000fda000bf05300 */
[----:B------:R-:W-:Y:S05]  /*0b80*/  @!P0 BRA `(.L_x_9) ;  /* 0x00000000001c8947 */ /* 0x000fea0003800000 */
[----:B01----:R-:W0:Y:S02]  /*0b90*/  LDC.64 R8, c[0x0][0x5a0] ;  /* 0x00016800ff087b82 */ /* 0x003e240000000a00 */
[----:B0-----:R-:W3:Y:S02]  /*0ba0*/  LDG.E.64 R8, desc[UR36][R8.64] ;  /* 0x0000002408087981 */ /* 0x001ee4000c1e1b00 */
[----:B---3--:R-:W-:-:S04]  /*0bb0*/  ISETP.NE.U32.AND P0, PT, R8, RZ, PT ;  /* 0x000000ff0800720c */ /* 0x008fc80003f05070 */
[----:B------:R-:W-:-:S13]  /*0bc0*/  ISETP.NE.AND.EX P0, PT, R9, RZ, PT, P0 ;  /* 0x000000ff0900720c */ /* 0x000fda0003f05300 */
[----:B------:R-:W-:Y:S05]  /*0bd0*/  @!P0 BRA `(.L_x_9) ;  /* 0x0000000000088947 */ /* 0x000fea0003800000 */
[----:B------:R0:W5:Y:S01]  /*0be0*/  LD.E R154, desc[UR36][R8.64] ;  /* 0x00000024089a7980 */ /* 0x000162000c101900 */
[----:B------:R-:W-:Y:S05]  /*0bf0*/  BRA `(.L_x_10) ;  /* 0x0000000000247947 */ /* 0x000fea0003800000 */
.L_x_9:
[----:B------:R-:W-:Y:S02]  /*0c00*/  ULDC.64 UR4, c[0x0][0x590] ;  /* 0x0001640000047ab9 */ /* 0x000fe40000000a00 */
[----:B------:R-:W-:-:S04]  /*0c10*/  ISETP.NE.U32.AND P0, PT, RZ, UR4, PT ;  /* 0x00000004ff007c0c */ /* 0x000fc8000bf05070 */
[----:B------:R-:W-:-:S13]  /*0c20*/  ISETP.NE.AND.EX P0, PT, RZ, UR5, PT, P0 ;  /* 0x00000005ff007c0c */ /* 0x000fda000bf05300 */
[----:B------:R-:W-:Y:S05]  /*0c30*/  @!P0 BRA `(.L_x_11) ;  /* 0x00000000000c8947 */ /* 0x000fea0003800000 */
[----:B01----:R-:W0:Y:S02]  /*0c40*/  LDC.64 R8, c[0x0][0x590] ;  /* 0x00016400ff087b82 */ /* 0x003e240000000a00 */
[----:B0-----:R1:W5:Y:S01]  /*0c50*/  LDG.E R154, desc[UR36][R8.64] ;  /* 0x00000024089a7981 */ /* 0x001362000c1e1900 */
[----:B------:R-:W-:Y:S05]  /*0c60*/  BRA `(.L_x_10) ;  /* 0x0000000000087947 */ /* 0x000fea0003800000 */
.L_x_11:
[----:B------:R-:W-:Y:S02]  /*0c70*/  ULDC UR4, c[0x0][0x584] ;  /* 0x0001610000047ab9 */ /* 0x000fe40000000800 */
[----:B------:R-:W-:-:S07]  /*0c80*/  IMAD.U32 R154, RZ, RZ, UR4 ;  /* 0x00000004ff9a7e24 */ /* 0x000fce000f8e00ff */
.L_x_10:
[----:B------:R-:W3:Y:S01]  /*0c90*/  LDC R2, c[0x0][0x65c] ;  /* 0x00019700ff027b82 */ /* 0x000ee20000000800 */
[----:B------:R-:W-:Y:S01]  /*0ca0*/  ULDC UR6, c[0x0][0x28c] ;  /* 0x0000a30000067ab9 */ /* 0x000fe20000000800 */
[----:B------:R-:W-:Y:S01]  /*0cb0*/  ISETP.NE.AND P0, PT, R10, 0x2, PT ;  /* 0x000000020a00780c */ /* 0x000fe20003f05270 */
[----:B------:R-:W-:Y:S01]  /*0cc0*/  UIADD3 UR6, UR6, 0x1f, URZ ;  /* 0x0000001f06067890 */ /* 0x000fe2000fffe03f */
[----:B01----:R-:W-:Y:S01]  /*0cd0*/  IMAD.U32 R8, RZ, RZ, UR12 ;  /* 0x0000000cff087e24 */ /* 0x003fe2000f8e00ff */
[----:B------:R-:W-:Y:S01]  /*0ce0*/  UMOV UR39, URZ ;  /* 0x0000003f00277c82 */ /* 0x000fe20008000000 */
[----:B------:R-:W-:Y:S01]  /*0cf0*/  IMAD.MOV.U32 R9, RZ, RZ, RZ ;  /* 0x000000ffff097224 */ /* 0x000fe200078e00ff */
[----:B------:R-:W-:Y:S01]  /*0d00*/  USHF.R.S32.HI UR7, URZ, 0x1f, UR6 ;  /* 0x0000001f3f077899 */ /* 0x000fe20008011406 */
[----:B------:R-:W-:Y:S01]  /*0d10*/  UMOV UR38, URZ ;  /* 0x0000003f00267c82 */ /* 0x000fe20008000000 */
[----:B------:R-:W-:Y:S02]  /*0d20*/  ULDC.64 UR8, c[0x0][0x650] ;  /* 0x0001940000087ab9 */ /* 0x000fe40000000a00 */
[----:B------:R-:W-:-:S04]  /*0d30*/  ULEA.HI UR7, UR7, UR6, URZ, 0x5 ;  /* 0x0000000607077291 */ /* 0x000fc8000f8f283f */
[----:B------:R-:W-:Y:S01]  /*0d40*/  USHF.R.S32.HI UR40, URZ, 0x5, UR7 ;  /* 0x000000053f287899 */ /* 0x000fe20008011407 */
[----:B---3--:R-:W-:-:S13]  /*0d50*/  ISETP.NE.AND P1, PT, R2, 0x1, PT ;  /* 0x000000010200780c */ /* 0x008fda0003f25270 */
[----:B------:R-:W0:Y:S01]  /*0d60*/  @P1 LDC R19, c[0x0][0x10] ;  /* 0x00000400ff131b82 */ /* 0x000e220000000800 */
[----:B------:R-:W-:Y:S02]  /*0d70*/  @P1 IMAD.MOV.U32 R7, RZ, RZ, RZ ;  /* 0x000000ffff071224 */ /* 0x000fe400078e00ff */
[----:B------:R-:W-:-:S05]  /*0d80*/  @P1 IMAD.MOV.U32 R17, RZ, RZ, RZ ;  /* 0x000000ffff111224 */ /* 0x000fca00078e00ff */
[----:B------:R-:W1:Y:S01]  /*0d90*/  @!P1 LDC R11, c[0x0][0xc] ;  /* 0x00000300ff0b9b82 */ /* 0x000e620000000800 */
[----:B------:R-:W-:Y:S01]  /*0da0*/  ULDC UR4, c[0x0][0xc] ;  /* 0x0000030000047ab9 */ /* 0x000fe20000000800 */
[----:B------:R-:W-:Y:S02]  /*0db0*/  ULDC UR5, c[0x0][0x10] ;  /* 0x0000040000057ab9 */ /* 0x000fe40000000800 */
[----:B------:R-:W-:-:S04]  /*0dc0*/  UIMAD.WIDE.U32 UR4, UR4, UR5, URZ ;  /* 0x00000005040472a5 */ /* 0x000fc8000f8e003f */
[----:B------:R-:W3:Y:S01]  /*0dd0*/  LDC R2, c[0x0][0x14] ;  /* 0x00000500ff027b82 */ /* 0x000ee20000000800 */
[----:B0-----:R-:W-:-:S04]  /*0de0*/  @P1 IMAD.WIDE.U32 R18, R19, UR12, R6 ;  /* 0x0000000c13121c25 */ /* 0x001fc8000f8e0006 */
[----:B------:R-:W-:Y:S02]  /*0df0*/  @P1 IMAD.IADD R17, R19, 0x1, R17 ;  /* 0x0000000113111824 */ /* 0x000fe400078e0211 */
[----:B-1----:R-:W-:-:S04]  /*0e00*/  @!P1 IMAD.WIDE.U32 R8, R6, R11, R8 ;  /* 0x0000000b06089225 */ /* 0x002fc800078e0008 */
[----:B------:R-:W-:Y:S02]  /*0e10*/  @!P1 IMAD.MOV.U32 R18, RZ, RZ, R8 ;  /* 0x000000ffff129224 */ /* 0x000fe400078e0008 */
[----:B------:R-:W-:Y:S02]  /*0e20*/  @!P1 IMAD.MOV.U32 R17, RZ, RZ, R9 ;  /* 0x000000ffff119224 */ /* 0x000fe400078e0009 */
[----:B---3--:R-:W-:-:S04]  /*0e30*/  IMAD.WIDE.U32 R12, R2, UR4, RZ ;  /* 0x00000004020c7c25 */ /* 0x008fc8000f8e00ff */
[----:B------:R-:W-:Y:S01]  /*0e40*/  IMAD R23, R2, UR5, RZ ;  /* 0x0000000502177c24 */ /* 0x000fe2000f8e02ff */
[----:B------:R0:W-:Y:S03]  /*0e50*/  STL.64 [R1], R12 ;  /* 0x0000000c01007387 */ /* 0x0001e60000100a00 */
[----:B------:R-:W-:Y:S01]  /*0e60*/  IMAD.IADD R23, R13, 0x1, R23 ;  /* 0x000000010d177824 */ /* 0x000fe200078e0217 */
[----:B------:R-:W-:Y:S06]  /*0e70*/  @P0 BRA `(.L_x_12) ;  /* 0x0000000000200947 */ /* 0x000fec0003800000 */
[----:B------:R-:W-:Y:S01]  /*0e80*/  UISETP.GE.U32.AND UP0, UPT, UR40, 0xb, UPT ;  /* 0x0000000b2800788c */ /* 0x000fe2000bf06070 */
[----:B------:R-:W-:Y:S01]  /*0e90*/  IADD3 R18, P0, R18, R12, RZ ;  /* 0x0000000c12127210 */ /* 0x000fe20007f1e0ff */
[----:B------:R-:W-:Y:S01]  /*0ea0*/  UIMAD.WIDE.U32 UR4, UR40, -0x45d1745d, URZ ;  /* 0xba2e8ba3280478a5 */ /* 0x000fe2000f8e003f */
[----:B------:R-:W-:-:S03]  /*0eb0*/  UMOV UR38, URZ ;  /* 0x0000003f00267c82 */ /* 0x000fc60008000000 */
[----:B------:R-:W-:Y:S01]  /*0ec0*/  USHF.R.U32.HI UR4, URZ, 0x3, UR5 ;  /* 0x000000033f047899 */ /* 0x000fe20008011605 */
[----:B------:R-:W-:-:S03]  /*0ed0*/  IMAD.X R17, R23, 0x1, R17, P0 ;  /* 0x0000000117117824 */ /* 0x000fc600000e0611 */
[----:B------:R-:W-:Y:S02]  /*0ee0*/  UIMAD UR39, UR4, -0xb, UR40 ;  /* 0xfffffff5042778a4 */ /* 0x000fe4000f8e0228 */
[----:B------:R-:W-:-:S12]  /*0ef0*/  @UP0 ULOP3.LUT UR38, UR4, 0x1, URZ, 0xc0, !UPT ;  /* 0x0000000104260892 */ /* 0x000fd8000f8ec03f */
.L_x_12:
[----:B------:R-:W-:Y:S01]  /*0f00*/  ISETP.GE.U32.AND P0, PT, R18, UR8, PT ;  /* 0x0000000812007c0c */ /* 0x000fe2000bf06070 */
[----:B------:R-:W-:Y:S01]  /*0f10*/  IMAD.MOV.U32 R19, RZ, RZ, -0x1 ;  /* 0xffffffffff137424 */ /* 0x000fe200078e00ff */
[----:B------:R-:W-:Y:S01]  /*0f20*/  PRMT R8, RZ, 0x7610, R8 ;  /* 0x00007610ff087816 */ /* 0x000fe20000000008 */
[----:B------:R-:W-:Y:S01]  /*0f30*/  IMAD.MOV.U32 R22, RZ, RZ, -0x1 ;  /* 0xffffffffff167424 */ /* 0x000fe200078e00ff */
[----:B------:R-:W-:Y:S01]  /*0f40*/  ISETP.GE.U32.AND.EX P0, PT, R17, UR9, PT, P0 ;  /* 0x0000000911007c0c */ /* 0x000fe2000bf06100 */
[----:B------:R-:W-:-:S12]  /*0f50*/  IMAD.MOV.U32 R2, RZ, RZ, -0x1 ;  /* 0xffffffffff027424 */ /* 0x000fd800078e00ff */
[----:B------:R-:W-:Y:S05]  /*0f60*/  @P0 BRA `(.L_x_13) ;  /* 0x00000004002c0947 */ /* 0x000fea0003800000 */
[----:B------:R-:W1:Y:S01]  /*0f70*/  LDC.64 R26, c[0x0][0x628] ;  /* 0x00018a00ff1a7b82 */ /* 0x000e620000000a00 */
[----:B------:R-:W-:Y:S02]  /*0f80*/  IMAD.MOV.U32 R8, RZ, RZ, R18 ;  /* 0x000000ffff087224 */ /* 0x000fe400078e0012 */
[----:B------:R-:W-:-:S05]  /*0f90*/  IMAD.MOV.U32 R9, RZ, RZ, R17 ;  /* 0x000000ffff097224 */ /* 0x000fca00078e0011 */
[----:B------:R-:W3:Y:S08]  /*0fa0*/  LDC R2, c[0x0][0x630] ;  /* 0x00018c00ff027b82 */ /* 0x000ef00000000800 */
[----:B------:R-:W4:Y:S01]  /*0fb0*/  LDC.64 R28, c[0x0][0x620] ;  /* 0x00018800ff1c7b82 */ /* 0x000f220000000a00 */
[----:B-1----:R-:W-:-:S04]  /*0fc0*/  ISETP.NE.U32.AND P0, PT, R26, RZ, PT ;  /* 0x000000ff1a00720c */ /* 0x002fc80003f05070 */
[----:B------:R-:W-:-:S13]  /*0fd0*/  ISETP.NE.AND.EX P0, PT, R27, RZ, PT, P0 ;  /* 0x000000ff1b00720c */ /* 0x000fda0003f05300 */
[----:B---34-:R-:W-:Y:S05]  /*0fe0*/  @!P0 BRA `(.L_x_14) ;  /* 0x0000000000288947 */ /* 0x018fea0003800000 */
[----:B0-----:R-:W0:Y:S02]  /*0ff0*/  LDC R13, c[0x0][0x634] ;  /* 0x00018d00ff0d7b82 */ /* 0x001e240000000800 */
[----:B0-----:R-:W-:-:S05]  /*1000*/  IADD3 R13, P0, R18, R13, RZ ;  /* 0x0000000d120d7210 */ /* 0x001fca0007f1e0ff */
[----:B------:R-:W-:-:S04]  /*1010*/  IMAD.X R15, RZ, RZ, R17, P0 ;  /* 0x000000ffff0f7224 */ /* 0x000fc800000e0611 */
[----:B------:R-:W-:-:S04]  /*1020*/  IMAD.WIDE.U32 R8, R15, R26, RZ ;  /* 0x0000001a0f087225 */ /* 0x000fc800078e00ff */
[----:B------:R-:W-:-:S04]  /*1030*/  IMAD.WIDE.U32 R10, P0, R13, R27, R8 ;  /* 0x0000001b0d0a7225 */ /* 0x000fc80007800008 */
[----:B------:R-:W-:-:S04]  /*1040*/  IMAD.WIDE.U32 R8, R13, R26, RZ ;  /* 0x0000001a0d087225 */ /* 0x000fc800078e00ff */
[----:B------:R-:W-:Y:S01]  /*1050*/  IMAD.X R13, RZ, RZ, RZ, P0 ;  /* 0x000000ffff0d7224 */ /* 0x000fe200000e06ff */
[----:B------:R-:W-:Y:S01]  /*1060*/  IADD3 RZ, P0, R9, R10, RZ ;  /* 0x0000000a09ff7210 */ /* 0x000fe20007f1e0ff */
[----:B------:R-:W-:-:S04]  /*1070*/  IMAD.MOV.U32 R12, RZ, RZ, R11 ;  /* 0x000000ffff0c7224 */ /* 0x000fc800078e000b */
[----:B------:R-:W-:-:S08]  /*1080*/  IMAD.WIDE.U32.X R8, R15, R27, R12, P0 ;  /* 0x0000001b0f087225 */ /* 0x000fd000000e040c */
.L_x_14:
[----:B------:R-:W1:Y:S01]  /*1090*/  LDC.64 R32, c[0x0][0x640] ;  /* 0x00019000ff207b82 */ /* 0x000e620000000a00 */
[-C--:B------:R-:W-:Y:S01]  /*10a0*/  SHF.R.U64 R30, R8, R2.reuse, R9 ;  /* 0x00000002081e7219 */ /* 0x080fe20000001209 */
[----:B------:R-:W-:Y:S01]  /*10b0*/  IMAD.MOV.U32 R19, RZ, RZ, R17 ;  /* 0x000000ffff137224 */ /* 0x000fe200078e0011 */
[----:B------:R-:W-:Y:S02]  /*10c0*/  SHF.R.U32.HI R2, RZ, R2, R9 ;  /* 0x00000002ff027219 */ /* 0x000fe40000011609 */
[----:B------:R-:W-:-:S03]  /*10d0*/  IADD3 R11, P0, RZ, -R30, RZ ;  /* 0x8000001eff0b7210 */ /* 0x000fc60007f1e0ff */
[----:B------:R-:W3:Y:S02]  /*10e0*/  LDC R10, c[0x0][0x618] ;  /* 0x00018600ff0a7b82 */ /* 0x000ee40000000800 */
[----:B------:R-:W-:-:S04]  /*10f0*/  IMAD.X R9, RZ, RZ, ~R2, P0 ;  /* 0x000000ffff097224 */ /* 0x000fc800000e0e02 */
[-C--:B------:R-:W-:Y:S02]  /*1100*/  IMAD R2, R9, R28.reuse, RZ ;  /* 0x0000001c09027224 */ /* 0x080fe400078e02ff */
[----:B0-----:R-:W0:Y:S01]  /*1110*/  LDC R13, c[0x0][0x608] ;  /* 0x00018200ff0d7b82 */ /* 0x001e220000000800 */
[----:B------:R-:W-:-:S04]  /*1120*/  IMAD.WIDE.U32 R8, R11, R28, R18 ;  /* 0x0000001c0b087225 */ /* 0x000fc800078e0012 */
[----:B------:R-:W-:Y:S02]  /*1130*/  IMAD R11, R11, R29, R2 ;  /* 0x0000001d0b0b7224 */ /* 0x000fe400078e0202 */
[----:B------:R-:W-:Y:S01]  /*1140*/  IMAD.MOV.U32 R2, RZ, RZ, -0x1 ;  /* 0xffffffffff027424 */ /* 0x000fe200078e00ff */
[----:B------:R-:W4:Y:S01]  /*1150*/  LDC R31, c[0x0][0x658] ;  /* 0x00019600ff1f7b82 */ /* 0x000f220000000800 */
[----:B------:R-:W-:Y:S01]  /*1160*/  IMAD.IADD R9, R9, 0x1, R11 ;  /* 0x0000000109097824 */ /* 0x000fe200078e020b */
[----:B-1----:R-:W-:Y:S01]  /*1170*/  ISETP.NE.U32.AND P0, PT, R32, RZ, PT ;  /* 0x000000ff2000720c */ /* 0x002fe20003f05070 */
[----:B------:R-:W-:-:S03]  /*1180*/  IMAD.MOV.U32 R28, RZ, RZ, 0x1 ;  /* 0x00000001ff1c7424 */ /* 0x000fc600078e00ff */
[----:B------:R-:W-:Y:S02]  /*1190*/  ISETP.NE.AND.EX P0, PT, R33, RZ, PT, P0 ;  /* 0x000000ff2100720c */ /* 0x000fe40003f05300 */
[----:B------:R-:W1:Y:S01]  /*11a0*/  LDC R27, c[0x0][0x600] ;  /* 0x00018000ff1b7b82 */ /* 0x000e620000000800 */
[-CC-:B---3--:R-:W-:Y:S02]  /*11b0*/  SHF.R.U64 R25, R8, R10.reuse, R9.reuse ;  /* 0x0000000a08197219 */ /* 0x188fe40000001209 */
[----:B------:R-:W-:-:S05]  /*11c0*/  SHF.R.U32.HI R8, RZ, R10, R9 ;  /* 0x0000000aff087219 */ /* 0x000fca0000011609 */
[----:B------:R-:W3:Y:S01]  /*11d0*/  LDC R22, c[0x0][0x648] ;  /* 0x00019200ff167b82 */ /* 0x000ee20000000800 */
[-CC-:B0-----:R-:W-:Y:S02]  /*11e0*/  SHF.R.U64 R34, R25, R13.reuse, R8.reuse ;  /* 0x0000000d19227219 */ /* 0x181fe40000001208 */
[----:B------:R-:W-:-:S05]  /*11f0*/  SHF.R.U32.HI R8, RZ, R13, R8 ;  /* 0x0000000dff087219 */ /* 0x000fca0000011608 */
[----:B------:R-:W0:Y:S01]  /*1200*/  LDC R26, c[0x0][0x638] ;  /* 0x00018e00ff1a7b82 */ /* 0x000e220000000800 */
[-CC-:B----4-:R-:W-:Y:S02]  /*1210*/  SHF.R.U64 R36, R34, R31.reuse, R8.reuse ;  /* 0x0000001f22247219 */ /* 0x190fe40000001208 */
[-C--:B------:R-:W-:Y:S02]  /*1220*/  SHF.L.U32 R2, R2, R31.reuse, RZ ;  /* 0x0000001f02027219 */ /* 0x080fe400000006ff */
[----:B------:R-:W-:Y:S01]  /*1230*/  SHF.R.U32.HI R9, RZ, R31, R8 ;  /* 0x0000001fff097219 */ /* 0x000fe20000011608 */
[----:B------:R-:W-:Y:S01]  /*1240*/  IMAD.MOV.U32 R8, RZ, RZ, R36 ;  /* 0x000000ffff087224 */ /* 0x000fe200078e0024 */
[----:B------:R-:W-:Y:S01]  /*1250*/  LOP3.LUT R15, RZ, R2, RZ, 0x33, !PT ;  /* 0x00000002ff0f7212 */ /* 0x000fe200078e33ff */
[----:B------:R-:W4:Y:S01]  /*1260*/  LDC R29, c[0x0][0x610] ;  /* 0x00018400ff1d7b82 */ /* 0x000f220000000800 */
[----:B------:R-:W-:Y:S05]  /*1270*/  @!P0 BRA `(.L_x_15) ;  /* 0x0000000000288947 */ /* 0x000fea0003800000 */
[----:B------:R-:W2:Y:S02]  /*1280*/  LDC R13, c[0x0][0x64c] ;  /* 0x00019300ff0d7b82 */ /* 0x000ea40000000800 */
[----:B--2---:R-:W-:-:S05]  /*1290*/  IADD3 R13, P0, R36, R13, RZ ;  /* 0x0000000d240d7210 */ /* 0x004fca0007f1e0ff */
        /* <DEDUP_REMOVED lines=8> */
.L_x_15:
[----:B---3--:R-:W-:Y:S01]  /*1320*/  SHF.R.U64 R7, R8, R22, R9 ;  /* 0x0000001608077219 */ /* 0x008fe20000001209 */
[----:B-1----:R-:W-:Y:S01]  /*1330*/  VIADD R8, R27, 0xffffffff ;  /* 0xffffffff1b087836 */ /* 0x002fe20000000000 */
[----:B------:R-:W-:Y:S01]  /*1340*/  SHF.L.U32 R2, R28, R31, RZ ;  /* 0x0000001f1c027219 */ /* 0x000fe200000006ff */
[----:B------:R-:W-:Y:S01]  /*1350*/  @P1 IMAD R20, R21, R24, R6 ;  /* 0x0000001815141224 */ /* 0x000fe200078e0206 */
[----:B------:R-:W-:Y:S01]  /*1360*/  LOP3.LUT R15, R34, R15, RZ, 0xc0, !PT ;  /* 0x0000000f220f7212 */ /* 0x000fe200078ec0ff */
[----:B------:R-:W-:Y:S01]  /*1370*/  IMAD.MOV R9, RZ, RZ, -R7 ;  /* 0x000000ffff097224 */ /* 0x000fe200078e0a07 */
[----:B------:R-:W-:Y:S01]  /*1380*/  LOP3.LUT R8, R25, R8, RZ, 0xc0, !PT ;  /* 0x0000000819087212 */ /* 0x000fe200078ec0ff */
[----:B------:R-:W-:Y:S02]  /*1390*/  IMAD.MOV.U32 R6, RZ, RZ, 0x1 ;  /* 0x00000001ff067424 */ /* 0x000fe400078e00ff */
[----:B------:R-:W-:Y:S02]  /*13a0*/  IMAD R15, R2, R7, R15 ;  /* 0x00000007020f7224 */ /* 0x000fe400078e020f */
[----:B0-----:R-:W-:-:S02]  /*13b0*/  IMAD R2, R9, R26, R36 ;  /* 0x0000001a09027224 */ /* 0x001fc400078e0224 */
[----:B----4-:R-:W-:Y:S02]  /*13c0*/  IMAD R19, R15, R29, R20 ;  /* 0x0000001d0f137224 */ /* 0x010fe400078e0214 */
[--C-:B------:R-:W-:Y:S01]  /*13d0*/  IMAD R2, R2, R27, R8.reuse ;  /* 0x0000001b02027224 */ /* 0x100fe200078e0208 */
[----:B------:R-:W-:-:S04]  /*13e0*/  PRMT R8, R6, 0x7610, R8 ;  /* 0x0000761006087816 */ /* 0x000fc80000000008 */
[----:B------:R-:W-:Y:S02]  /*13f0*/  SEL R22, R2, R19, !P1 ;  /* 0x0000001302167207 */ /* 0x000fe40004800000 */
[----:B------:R-:W-:Y:S01]  /*1400*/  SEL R19, R19, R2, !P1 ;  /* 0x0000000213137207 */ /* 0x000fe20004800000 */
[----:B------:R-:W-:-:S07]  /*1410*/  IMAD.MOV.U32 R2, RZ, RZ, R30 ;  /* 0x000000ffff027224 */ /* 0x000fce00078e001e */
.L_x_13:
[----:B------:R-:W-:Y:S05]  /*1420*/  @!P3 BRA `(.L_x_16) ;  /* 0x00000000000cb947 */ /* 0x000fea0003800000 */
[----:B------:R-:W-:Y:S01]  /*1430*/  UCGABAR_WAIT ;  /* 0x0000000000007dc7 */ /* 0x000fe20008000000 */
[----:B------:R-:W-:Y:S01]  /*1440*/  CCTL.IVALL ;  /* 0x00000000ff00798f */ /* 0x000fe20002000000 */
[----:B------:R-:W-:Y:S05]  /*1450*/  BRA `(.L_x_17) ;  /* 0x0000000000047947 */ /* 0x000fea0003800000 */
.L_x_16:
[----:B------:R-:W-:Y:S06]  /*1460*/  BAR.SYNC.DEFER_BLOCKING 0x0 ;  /* 0x0000000000007b1d */ /* 0x000fec0000010000 */
.L_x_17:
[----:B------:R-:W-:Y:S05]  /*1470*/  @!P2 BRA `(.L_x_18) ;  /* 0x0000008c00fca947 */ /* 0x000fea0003800000 */
[----:B------:R-:W-:-:S13]  /*1480*/  ISETP.GT.U32.AND P0, PT, R35, 0x1, PT ;  /* 0x000000012300780c */ /* 0x000fda0003f04070 */
[----:B------:R-:W-:Y:S05]  /*1490*/  @P0 EXIT ;  /* 0x000000000000094d */ /* 0x000fea0003800000 */
.L_x_19:
[----:B------:R-:W-:-:S08]  /*14a0*/  NOP ;  /* 0x0000000000007918 */ /* 0x000fd00000000000 */
[----:B------:R-:W1:Y:S02]  /*14b0*/  USETMAXREG.TRY_ALLOC.CTAPOOL UP0, 0xe8 ;  /* 0x000000e8000079c8 */ /* 0x000e640008000600 */
[----:B-1----:R-:W-:-:S13]  /*14c0*/  PLOP3.LUT P0, PT, PT, PT, UP0, 0x80, 0x0 ;  /* 0x000000000000781c */ /* 0x002fda0003f0f008 */
[----:B------:R-:W-:Y:S05]  /*14d0*/  @!P0 BRA `(.L_x_19) ;  /* 0xfffffffc00f08947 */ /* 0x000fea000383ffff */
[----:B------:R-:W-:-:S13]  /*14e0*/  LOP3.LUT P0, RZ, R8, 0xff, RZ, 0xc0, !PT ;  /* 0x000000ff08ff7812 */ /* 0x000fda000780c0ff */
[----:B------:R-:W-:Y:S05]  /*14f0*/  @!P0 EXIT ;  /* 0x000000000000894d */ /* 0x000fea0003800000 */
[----:B------:R-:W1:Y:S01]  /*1500*/  S2UR UR4, SR_CgaCtaId ;  /* 0x00000000000479c3 */ /* 0x000e620000008800 */
[----:B--2---:R-:W-:Y:S01]  /*1510*/  VIADD R0, R0, 0xffffffff ;  /* 0xffffffff00007836 */ /* 0x004fe20000000000 */
[CC--:B------:R-:W-:Y:S01]  /*1520*/  LEA.HI R4, R14.reuse, R3.reuse, RZ, 0x2 ;  /* 0x000000030e047211 */ /* 0x0c0fe200078f10ff */
[----:B------:R-:W-:Y:S01]  /*1530*/  UMOV UR41, 0x400 ;  /* 0x0000040000297882 */ /* 0x000fe20000000000 */
[----:B------:R-:W-:Y:S01]  /*1540*/  LEA.HI R14, R14, R3, RZ, 0x5 ;  /* 0x000000030e0e7211 */ /* 0x000fe200078f28ff */
[----:B------:R-:W-:Y:S01]  /*1550*/  UISETP.LT.AND UP0, UPT, UR40, 0x1, UPT ;  /* 0x000000012800788c */ /* 0x000fe2000bf01270 */
[----:B------:R-:W-:Y:S01]  /*1560*/  R2UR UR42, R0 ;  /* 0x00000000002a72ca */ /* 0x000fe200000e0000 */
[----:B------:R-:W-:Y:S01]  /*1570*/  USHF.L.U32 UR44, UR40, 0x1, URZ ;  /* 0x00000001282c7899 */ /* 0x000fe2000800063f */
[--C-:B------:R-:W-:Y:S01]  /*1580*/  SHF.R.S32.HI R156, RZ, 0x2, R4.reuse ;  /* 0x00000002ff9c7819 */ /* 0x100fe20000011404 */
[----:B------:R-:W-:Y:S01]  /*1590*/  USEL UR43, UR40, 0x1, UP0 ;  /* 0x00000001282b7887 */ /* 0x000fe20008000000 */
[----:B------:R-:W-:-:S02]  /*15a0*/  SHF.R.S32.HI R5, RZ, 0x1f, R4 ;  /* 0x0000001fff057819 */ /* 0x000fc40000011404 */
[----:B------:R-:W-:Y:S01]  /*15b0*/  LOP3.LUT R158, R4, 0xfffffffc, RZ, 0xc0, !PT ;  /* 0xfffffffc049e7812 */ /* 0x000fe200078ec0ff */
[----:B------:R-:W-:Y:S01]  /*15c0*/  UIADD3 UR43, -UR43, UR40, URZ ;  /* 0x000000282b2b7290 */ /* 0x000fe2000fffe13f */
[----:B------:R-:W-:Y:S02]  /*15d0*/  LEA.HI R5, R5, R156, RZ, 0x3 ;  /* 0x0000009c05057211 */ /* 0x000fe400078f18ff */
[----:B------:R-:W-:Y:S01]  /*15e0*/  ISETP.NE.AND P0, PT, R0, RZ, PT ;  /* 0x000000ff0000720c */ /* 0x000fe20003f05270 */
[----:B------:R-:W-:Y:S01]  /*15f0*/  IMAD.IADD R158, R3, 0x1, -R158 ;  /* 0x00000001039e7824 */ /* 0x000fe200078e0a9e */
[----:B------:R-:W-:Y:S01]  /*1600*/  LOP3.LUT R5, R5, 0xfffffff8, RZ, 0xc0, !PT ;  /* 0xfffffff805057812 */ /* 0x000fe200078ec0ff */
[----:B------:R-:W-:Y:S01]  /*1610*/  USHF.L.U32 UR42, UR42, 0x3, URZ ;  /* 0x000000032a2a7899 */ /* 0x000fe2000800063f */
[----:B------:R-:W-:Y:S02]  /*1620*/  LOP3.LUT R174, R16, 0x1, RZ, 0xfc, !PT ;  /* 0x0000000110ae7812 */ /* 0x000fe400078efcff */
[----:B------:R-:W-:Y:S01]  /*1630*/  SEL R175, RZ, 0x1, P0 ;  /* 0x00000001ffaf7807 */ /* 0x000fe20000000000 */
[----:B------:R-:W-:Y:S01]  /*1640*/  IMAD.IADD R156, R156, 0x1, -R5 ;  /* 0x000000019c9c7824 */ /* 0x000fe200078e0a05 */
[----:B-1----:R-:W-:Y:S01]  /*1650*/  ULEA UR41, UR4, UR41, 0x18 ;  /* 0x0000002904297291 */ /* 0x002fe2000f8ec03f */
[----:B------:R-:W-:Y:S01]  /*1660*/  SHF.R.S32.HI R5, RZ, 0x5, R14 ;  /* 0x00000005ff057819 */ /* 0x000fe2000001140e */
[----:B------:R-:W-:Y:S01]  /*1670*/  IMAD.U32 R160, RZ, RZ, UR42 ;  /* 0x0000002affa07e24 */ /* 0x000fe2000f8e00ff */
[----:B------:R-:W-:Y:S01]  /*1680*/  ULDC UR4, c[0x0][0x284] ;  /* 0x0000a10000047ab9 */ /* 0x000fe20000000800 */
[----:B------:R-:W-:Y:S01]  /*1690*/  UIADD3 UR45, UR41, 0xc0, URZ ;  /* 0x000000c0292d7890 */ /* 0x000fe2000fffe03f */
[--C-:B------:R-:W-:Y:S01]  /*16a0*/  SHF.R.S32.HI R157, RZ, 0x1f, R156.reuse ;  /* 0x0000001fff9d7819 */ /* 0x100fe2000001149c */
[----:B------:R-:W-:Y:S01]  /*16b0*/  IMAD R163, R5, -0x10, -R156 ;  /* 0xfffffff005a37824 */ /* 0x000fe200078e0a9c */
[----:B------:R-:W-:-:S02]  /*16c0*/  LOP3.LUT R162, R160, 0x8, RZ, 0xc0, !PT ;  /* 0x00000008a0a27812 */ /* 0x000fc400078ec0ff */
[----:B------:R-:W-:Y:S01]  /*16d0*/  LOP3.LUT R160, R160, 0x8, RZ, 0xc, !PT ;  /* 0x00000008a0a07812 */ /* 0x000fe200078e0cff */
[----:B------:R-:W-:Y:S01]  /*16e0*/  IMAD.U32 R159, RZ, RZ, UR45 ;  /* 0x0000002dff9f7e24 */ /* 0x000fe2000f8e00ff */
[----:B------:R-:W-:Y:S01]  /*16f0*/  LOP3.LUT R162, R162, 0x18, RZ, 0x3c, !PT ;  /* 0x00000018a2a27812 */ /* 0x000fe200078e3cff */
[----:B------:R-:W-:-:S04]  /*1700*/  IMAD.WIDE R156, R5, 0x10, R156 ;  /* 0x00000010059c7825 */ /* 0x000fc800078e029c */
[----:B------:R-:W-:Y:S02]  /*1710*/  VIADD R161, R159, UR42 ;  /* 0x0000002a9fa17c36 */ /* 0x000fe40008000000 */
[----:B------:R-:W-:-:S07]  /*1720*/  VIADD R163, R163, UR4 ;  /* 0x00000004a3a37c36 */ /* 0x000fce0008000000 */
.L_x_295:
[----:B------:R-:W-:Y:S01]  /*1730*/  SHF.L.U32 R0, R175, 0x1f, RZ ;  /* 0x0000001faf007819 */ /* 0x000fe200000006ff */
[----:B------:R-:W-:Y:S02]  /*1740*/  ULDC UR4, c[0x0][0x28c] ;  /* 0x0000a30000047ab9 */ /* 0x000fe40000000800 */
[----:B------:R-:W-:Y:S01]  /*1750*/  ISETP.LT.AND P1, PT, RZ, UR4, PT ;  /* 0x00000004ff007c0c */ /* 0x000fe2000bf21270 */
[----:B------:R-:W1:Y:S02]  /*1760*/  SYNCS.PHASECHK.TRANS64.TRYWAIT P0, [R159+UR42], R0 ;  /* 0x000000009f0075a7 */ /* 0x000e64000800016a */
[----:B-1-34-:R-:W-:Y:S10]  /*1770*/  @!P0 BRA `(.L_x_20) ;  /* 0x000000a0004c8947 */ /* 0x01aff40003800000 */
.L_x_324:
[----:B------:R-:W-:Y:S05]  /*1780*/  @P1 BRA `(.L_x_21) ;  /* 0x0000000000401947 */ /* 0x000fea0003800000 */
[----:B-1----:R-:W-:Y:S01]  /*1790*/  MOV R0, 0x0 ;  /* 0x0000000000007802 */ /* 0x002fe20000000f00 */
[----:B------:R-:W-:Y:S01]  /*17a0*/  ULDC.64 UR4, c[0x4][0x68] ;  /* 0x01001a0000047ab9 */ /* 0x000fe20000000a00 */
[----:B------:R-:W-:Y:S01]  /*17b0*/  ULDC.64 UR6, c[0x4][0x8] ;  /* 0x0100020000067ab9 */ /* 0x000fe20000000a00 */
[----:B------:R-:W-:Y:S01]  /*17c0*/  IMAD.U32 R4, RZ, RZ, UR4 ;  /* 0x00000004ff047e24 */ /* 0x000fe2000f8e00ff */
[----:B------:R1:W2:Y:S01]  /*17d0*/  LDC.64 R14, c[0x4][R0] ;  /* 0x01000000000e7b82 */ /* 0x0002a20000000a00 */
[----:B------:R-:W-:Y:S01]  /*17e0*/  IMAD.U32 R5, RZ, RZ, UR5 ;  /* 0x00000005ff057e24 */ /* 0x000fe2000f8e00ff */
[----:B------:R-:W-:Y:S01]  /*17f0*/  ULDC.64 UR4, c[0x4][0x70] ;  /* 0x01001c0000047ab9 */ /* 0x000fe20000000a00 */
[----:B------:R-:W-:Y:S02]  /*1800*/  IMAD.U32 R10, RZ, RZ, UR6 ;  /* 0x00000006ff0a7e24 */ /* 0x000fe4000f8e00ff */
[----:B------:R-:W-:Y:S02]  /*1810*/  IMAD.U32 R6, RZ, RZ, UR4 ;  /* 0x00000004ff067e24 */ /* 0x000fe4000f8e00ff */
[----:B------:R-:W-:-:S02]  /*1820*/  IMAD.U32 R7, RZ, RZ, UR5 ;  /* 0x00000005ff077e24 */ /* 0x000fc4000f8e00ff */
[----:B------:R-:W-:Y:S02]  /*1830*/  IMAD.U32 R11, RZ, RZ, UR7 ;  /* 0x00000007ff0b7e24 */ /* 0x000fe4000f8e00ff */
[----:B------:R-:W-:Y:S02]  /*1840*/  IMAD.MOV.U32 R8, RZ, RZ, 0x1e1 ;  /* 0x000001e1ff087424 */ /* 0x000fe400078e00ff */
[----:B0-----:R-:W-:Y:S02]  /*1850*/  IMAD.MOV.U32 R12, RZ, RZ, 0x1 ;  /* 0x00000001ff0c7424 */ /* 0x001fe400078e00ff */
[----:B-1----:R-:W-:-:S07]  /*1860*/  IMAD.MOV.U32 R13, RZ, RZ, RZ ;  /* 0x000000ffff0d7224 */ /* 0x002fce00078e00ff */
[----:B------:R-:W-:-:S07]  /*1870*/  LEPC R20, `(.L_x_21) ;  /* 0x000000001014794e */ /* 0x000fce0000000000 */
[----:B--2--5:R-:W-:Y:S05]  /*1880*/  CALL.ABS.NOINC R14 ;  /* 0x000000000e007343 */ /* 0x024fea0003c00000 */
.L_x_21:
[----:B------:R-:W-:-:S13]  /*1890*/  ISETP.NE.AND P0, PT, R174, 0x3, PT ;  /* 0x00000003ae00780c */ /* 0x000fda0003f05270 */
[----:B------:R-:W-:Y:S05]  /*18a0*/  @!P0 BRA `(.L_x_22) ;  /* 0x0000000000048947 */ /* 0x000fea0003800000 */
[----:B------:R-:W-:Y:S01]  /*18b0*/  BPT.TRAP 0x1 ;  /* 0x000000040000795c */ /* 0x000fe20000300000 */
.L_x_22:
[----:B------:R-:W-:Y:S02]  /*18c0*/  IMAD.U32 R3, RZ, RZ, UR39 ;  /* 0x00000027ff037e24 */ /* 0x000fe4000f8e00ff */
[----:B-1----:R-:W-:-:S03]  /*18d0*/  IMAD.U32 R0, RZ, RZ, UR38 ;  /* 0x00000026ff007e24 */ /* 0x002fc6000f8e00ff */
[----:B------:R-:W-:Y:S02]  /*18e0*/  LEA R3, R3, UR41, 0x3 ;  /* 0x0000002903037c11 */ /* 0x000fe4000f8e18ff */
[----:B------:R-:W-:-:S04]  /*18f0*/  SHF.L.U32 R0, R0, 0x1f, RZ ;  /* 0x0000001f00007819 */ /* 0x000fc800000006ff */
[----:B------:R1:W2:Y:S01]  /*1900*/  SYNCS.PHASECHK.TRANS64.TRYWAIT P1, [R3+URZ], R0 ;  /* 0x00000000030075a7 */ /* 0x0002a2000802017f */
[----:B------:R-:W-:Y:S05]  /*1910*/  @!P0 BRA `(.L_x_23) ;  /* 0x0000000000048947 */ /* 0x000fea0003800000 */
[----:B------:R-:W-:Y:S01]  /*1920*/  BPT.TRAP 0x1 ;  /* 0x000000040000795c */ /* 0x000fe20000300000 */
.L_x_23:
[----:B------:R-:W-:-:S05]  /*1930*/  IMAD.U32 R4, RZ, RZ, UR43 ;  /* 0x0000002bff047e24 */ /* 0x000fca000f8e00ff */
[----:B------:R-:W-:Y:S01]  /*1940*/  ISETP.GE.AND P2, PT, R4, 0x1, PT ;  /* 0x000000010400780c */ /* 0x000fe20003f46270 */
[----:B--2---:R-:W-:-:S12]  /*1950*/  @P1 BRA `(.L_x_24) ;  /* 0x0000000000081947 */ /* 0x004fd80003800000 */
[----:B------:R-:W2:Y:S02]  /*1960*/  SYNCS.PHASECHK.TRANS64.TRYWAIT P1, [R3+URZ], R0 ;  /* 0x00000000030075a7 */ /* 0x000ea4000802017f */
[----:B--2---:R-:W-:Y:S05]  /*1970*/  @!P1 BRA `(.L_x_25) ;  /* 0x0000009c00e09947 */ /* 0x004fea0003800000 */
.L_x_24:
[----:B------:R-:W-:Y:S05]  /*1980*/  WARPSYNC.ALL ;  /* 0x0000000000007948 */ /* 0x000fea0003800000 */
[----:B------:R-:W-:Y:S01]  /*1990*/  UIADD3 UR4, UR41, 0x180, URZ ;  /* 0x0000018029047890 */ /* 0x000fe2000fffe03f */
[----:B------:R-:W-:Y:S01]  /*19a0*/  WARPGROUP.ARRIVE ;  /* 0x00000000000079c5 */ /* 0x000fe20000000000 */
[----:B------:R-:W-:Y:S02]  /*19b0*/  UIADD3 UR5, UR41, 0xb180, URZ ;  /* 0x0000b18029057890 */ /* 0x000fe4000fffe03f */
[----:B------:R-:W-:Y:S02]  /*19c0*/  USHF.R.U32.HI UR4, URZ, 0x4, UR4 ;  /* 0x000000043f047899 */ /* 0x000fe40008011604 */
[----:B------:R-:W-:-:S02]  /*19d0*/  USHF.R.U32.HI UR5, URZ, 0x4, UR5 ;  /* 0x000000043f057899 */ /* 0x000fc40008011605 */
[----:B------:R-:W-:Y:S02]  /*19e0*/  ULOP3.LUT UR4, UR4, 0x3fff, URZ, 0xc0, !UPT ;  /* 0x00003fff04047892 */ /* 0x000fe4000f8ec03f */
[----:B------:R-:W-:Y:S02]  /*19f0*/  ULOP3.LUT UR5, UR5, 0x3fff, URZ, 0xc0, !UPT ;  /* 0x00003fff05057892 */ /* 0x000fe4000f8ec03f */
[----:B------:R-:W-:Y:S02]  /*1a00*/  ULOP3.LUT UR10, UR4, 0x10000, URZ, 0xfc, !UPT ;  /* 0x00010000040a7892 */ /* 0x000fe4000f8efc3f */
[----:B------:R-:W-:Y:S02]  /*1a10*/  ULOP3.LUT UR9, UR5, 0x10000, URZ, 0xfc, !UPT ;  /* 0x0001000005097892 */ /* 0x000fe4000f8efc3f */
[----:B------:R-:W-:Y:S02]  /*1a20*/  ULEA UR4, UR39, UR10, 0x8 ;  /* 0x0000000a27047291 */ /* 0x000fe4000f8e403f */
[----:B------:R-:W-:Y:S01]  /*1a30*/  ULEA UR6, UR39, UR9, 0xa ;  /* 0x0000000927067291 */ /* 0x000fe2000f8e503f */
[----:B------:R-:W-:Y:S01]  /*1a40*/  UMOV UR5, 0x80000020 ;  /* 0x8000002000057882 */ /* 0x000fe20000000000 */
[----:B------:R-:W-:-:S07]  /*1a50*/  UMOV UR7, 0x80000020 ;  /* 0x8000002000077882 */ /* 0x000fce0000000000 */
[----:B------:R-:W-:Y:S01]  /*1a60*/  HGMMA.64x256x16.F32.BF16 R24, gdesc[UR4], RZ, !UPT, gsb0 ;  /* 0x03e00000041879f0 */ /* 0x000fe2000c0018ff */
[----:B------:R-:W-:Y:S02]  /*1a70*/  UIADD3 UR4, UR4, 0x2, URZ ;  /* 0x0000000204047890 */ /* 0x000fe4000fffe03f */
[----:B------:R-:W-:Y:S01]  /*1a80*/  UIADD3 UR6, UR6, 0x2, URZ ;  /* 0x0000000206067890 */ /* 0x000fe2000fffe03f */
[----:B------:R-:W-:Y:S01]  /*1a90*/  UMOV UR5, 0x80000020 ;  /* 0x8000002000057882 */ /* 0x000fe20000000000 */
[----:B------:R-:W-:Y:S01]  /*1aa0*/  UMOV UR7, 0x80000020 ;  /* 0x8000002000077882 */ /* 0x000fe20000000000 */
[----:B------:R-:W-:Y:S02]  /*1ab0*/  WARPGROUP.DEPBAR.LE gsb0, 0x0 ;  /* 0x00008000000079c5 */ /* 0x000fe40000010000 */
[----:B------:R-:W-:-:S15]  /*1ac0*/  WARPGROUP.ARRIVE ;  /* 0x00000000000079c5 */ /* 0x000fde0000000000 */
[----:B------:R-:W-:-:S05]  /*1ad0*/  NOP ;  /* 0x0000000000007918 */ /* 0x000fca0000000000 */
[----:B------:R-:W-:Y:S03]  /*1ae0*/  HGMMA.64x256x16.F32.BF16 R24, gdesc[UR4], R24, gsb0 ;  /* 0x03e00000041879f0 */ /* 0x000fe60008001818 */
[----:B------:R-:W-:Y:S02]  /*1af0*/  WARPGROUP.DEPBAR.LE gsb0, 0x0 ;  /* 0x00008000000079c5 */ /* 0x000fe40000010000 */
[----:B------:R-:W-:Y:S05]  /*1b00*/  @!P2 BRA `(.L_x_26) ;  /* 0x0000000000d8a947 */ /* 0x000fea0003800000 */
[----:B------:R-:W-:Y:S01]  /*1b10*/  UIADD3 UR4, UR39, 0x1, URZ ;  /* 0x0000000127047890 */ /* 0x000fe2000fffe03f */
[----:B-12---:R-:W-:Y:S02]  /*1b20*/  IMAD.U32 R0, RZ, RZ, UR43 ;  /* 0x0000002bff007e24 */ /* 0x006fe4000f8e00ff */
[----:B------:R-:W-:Y:S01]  /*1b30*/  IMAD.U32 R3, RZ, RZ, UR39 ;  /* 0x00000027ff037e24 */ /* 0x000fe2000f8e00ff */
[----:B------:R-:W-:-:S04]  /*1b40*/  UISETP.NE.AND UP0, UPT, UR4, 0xb, UPT ;  /* 0x0000000b0400788c */ /* 0x000fc8000bf05270 */
[----:B------:R-:W-:Y:S02]  /*1b50*/  USEL UR5, URZ, 0x1, UP0 ;  /* 0x000000013f057887 */ /* 0x000fe40008000000 */
[----:B------:R-:W-:Y:S02]  /*1b60*/  USEL UR8, UR4, URZ, UP0 ;  /* 0x0000003f04087287 */ /* 0x000fe40008000000 */
[----:B------:R-:W-:-:S06]  /*1b70*/  ULOP3.LUT UR5, UR38, UR5, URZ, 0x3c, !UPT ;  /* 0x0000000526057292 */ /* 0x000fcc000f8e3c3f */
[----:B------:R-:W-:-:S07]  /*1b80*/  IMAD.U32 R6, RZ, RZ, UR5 ;  /* 0x00000005ff067e24 */ /* 0x000fce000f8e00ff */
.L_x_33:
[----:B------:R-:W-:Y:S05]  /*1b90*/  @!P0 BRA `(.L_x_27) ;  /* 0x0000000000048947 */ /* 0x000fea0003800000 */
[----:B------:R-:W-:Y:S01]  /*1ba0*/  BPT.TRAP 0x1 ;  /* 0x000000040000795c */ /* 0x000fe20000300000 */
.L_x_27:
[----:B------:R-:W-:Y:S01]  /*1bb0*/  ULEA UR4, UR8, UR41, 0x3 ;  /* 0x0000002908047291 */ /* 0x000fe2000f8e183f */
[----:B------:R-:W-:-:S08]  /*1bc0*/  SHF.L.U32 R4, R6, 0x1f, RZ ;  /* 0x0000001f06047819 */ /* 0x000fd000000006ff */
[----:B------:R1:W2:Y:S01]  /*1bd0*/  SYNCS.PHASECHK.TRANS64.TRYWAIT P1, [UR4], R4 ;  /* 0x00000004ff0075a7 */ /* 0x0002a20008020144 */
[----:B------:R-:W-:Y:S05]  /*1be0*/  @!P0 BRA `(.L_x_28) ;  /* 0x0000000000048947 */ /* 0x000fea0003800000 */
[----:B------:R-:W-:Y:S01]  /*1bf0*/  BPT.TRAP 0x1 ;  /* 0x000000040000795c */ /* 0x000fe20000300000 */
.L_x_28:
[----:B--2---:R-:W-:Y:S05]  /*1c00*/  @P1 BRA `(.L_x_29) ;  /* 0x0000000000081947 */ /* 0x004fea0003800000 */
[----:B------:R-:W2:Y:S02]  /*1c10*/  SYNCS.PHASECHK.TRANS64.TRYWAIT P1, [UR4], R4 ;  /* 0x00000004ff0075a7 */ /* 0x000ea40008020144 */
[----:B--2---:R-:W-:Y:S05]  /*1c20*/  @!P1 BRA `(.L_x_30) ;  /* 0x0000009c00489947 */ /* 0x004fea0003800000 */
.L_x_29:
[----:B------:R-:W-:Y:S01]  /*1c30*/  ULEA UR4, UR8, UR10, 0x8 ;  /* 0x0000000a08047291 */ /* 0x000fe2000f8e403f */
[----:B------:R-:W-:Y:S01]  /*1c40*/  WARPGROUP.ARRIVE ;  /* 0x00000000000079c5 */ /* 0x000fe20000000000 */
[----:B------:R-:W-:Y:S01]  /*1c50*/  ULEA UR6, UR8, UR9, 0xa ;  /* 0x0000000908067291 */ /* 0x000fe2000f8e503f */
[----:B------:R-:W-:Y:S01]  /*1c60*/  UMOV UR5, 0x80000020 ;  /* 0x8000002000057882 */ /* 0x000fe20000000000 */
[----:B------:R-:W-:-:S07]  /*1c70*/  UMOV UR7, 0x80000020 ;  /* 0x8000002000077882 */ /* 0x000fce0000000000 */
[----:B------:R-:W-:Y:S01]  /*1c80*/  HGMMA.64x256x16.F32.BF16 R24, gdesc[UR4], R24, gsb0 ;  /* 0x03e00000041879f0 */ /* 0x000fe20008001818 */
        /* <DEDUP_REMOVED lines=10> */
[----:B------:R-:W-:Y:S01]  /*1d30*/  BPT.TRAP 0x1 ;  /* 0x000000040000795c */ /* 0x000fe20000300000 */
.L_x_31:
[----:B------:R-:W-:-:S13]  /*1d40*/  ISETP.NE.AND P1, PT, R155, RZ, PT ;  /* 0x000000ff9b00720c */ /* 0x000fda0003f25270 */
[----:B-12---:R-:W-:-:S05]  /*1d50*/  @P1 LEA R4, R3, UR41, 0x3 ;  /* 0x0000002903041c11 */ /* 0x006fca000f8e18ff */
[----:B------:R-:W-:-:S05]  /*1d60*/  @P1 VIADD R5, R4, 0x58 ;  /* 0x0000005804051836 */ /* 0x000fca0000000000 */
[----:B------:R-:W-:-:S04]  /*1d70*/  @P1 PRMT R5, R152, 0x654, R5 ;  /* 0x0000065498051816 */ /* 0x000fc80000000005 */
[----:B------:R1:W-:Y:S01]  /*1d80*/  @P1 SYNCS.ARRIVE.TRANS64.RED.A1T0 RZ, [R5+URZ], RZ ;  /* 0x000000ff05ff19a7 */ /* 0x0003e2000810043f */
[----:B------:R-:W-:-:S13]  /*1d90*/  ISETP.GT.U32.AND P1, PT, R16, 0x1, PT ;  /* 0x000000011000780c */ /* 0x000fda0003f24070 */
[----:B-1----:R-:W-:Y:S05]  /*1da0*/  @P1 BRA `(.L_x_32) ;  /* 0x0000000000041947 */ /* 0x002fea0003800000 */
[----:B------:R-:W-:Y:S01]  /*1db0*/  BPT.TRAP 0x1 ;  /* 0x000000040000795c */ /* 0x000fe20000300000 */
.L_x_32:
[----:B------:R-:W-:Y:S01]  /*1dc0*/  UIADD3 UR8, UR8, 0x1, URZ ;  /* 0x0000000108087890 */ /* 0x000fe2000fffe03f */
[C---:B------:R-:W-:Y:S01]  /*1dd0*/  ISETP.GT.AND P2, PT, R0.reuse, 0x1, PT ;  /* 0x000000010000780c */ /* 0x040fe20003f44270 */
[----:B------:R-:W-:Y:S02]  /*1de0*/  VIADD R3, R3, 0x1 ;  /* 0x0000000103037836 */ /* 0x000fe40000000000 */
[----:B------:R-:W-:Y:S01]  /*1df0*/  UISETP.NE.AND UP0, UPT, UR8, 0xb, UPT ;  /* 0x0000000b0800788c */ /* 0x000fe2000bf05270 */
[----:B------:R-:W-:Y:S02]  /*1e00*/  VIADD R0, R0, 0xffffffff ;  /* 0xffffffff00007836 */ /* 0x000fe40000000000 */
[C---:B------:R-:W-:Y:S01]  /*1e10*/  ISETP.NE.AND P1, PT, R3.reuse, 0xb, PT ;  /* 0x0000000b0300780c */ /* 0x040fe20003f25270 */
[----:B------:R-:W-:Y:S02]  /*1e20*/  USEL UR4, URZ, 0x1, UP0 ;  /* 0x000000013f047887 */ /* 0x000fe40008000000 */
[----:B------:R-:W-:Y:S01]  /*1e30*/  USEL UR8, UR8, URZ, UP0 ;  /* 0x0000003f08087287 */ /* 0x000fe20008000000 */
[----:B------:R-:W-:-:S03]  /*1e40*/  SEL R3, R3, RZ, P1 ;  /* 0x000000ff03037207 */ /* 0x000fc60000800000 */
[----:B------:R-:W-:Y:S01]  /*1e50*/  LOP3.LUT R6, R6, UR4, RZ, 0x3c, !PT ;  /* 0x0000000406067c12 */ /* 0x000fe2000f8e3cff */
[----:B------:R-:W-:Y:S07]  /*1e60*/  @P2 BRA `(.L_x_33) ;  /* 0xfffffffc00482947 */ /* 0x000fee000383ffff */
.L_x_26:
[----:B-12---:R-:W1:Y:S01]  /*1e70*/  LDC R0, c[0x0][0x28c] ;  /* 0x0000a300ff007b82 */ /* 0x006e620000000800 */
[----:B------:R2:W-:Y:S01]  /*1e80*/  SYNCS.ARRIVE.TRANS64.A1T0 RZ, [R160+UR45], RZ ;  /* 0x000000ffa0ff79a7 */ /* 0x0005e2000810002d */
[----:B-1----:R-:W-:-:S13]  /*1e90*/  ISETP.GE.AND P1, PT, R0, 0x1, PT ;  /* 0x000000010000780c */ /* 0x002fda0003f26270 */
[----:B--2---:R-:W-:Y:S05]  /*1ea0*/  @!P1 BRA `(.L_x_34) ;  /* 0x0000000000449947 */ /* 0x004fea0003800000 */
[----:B------:R-:W-:Y:S05]  /*1eb0*/  @!P0 BRA `(.L_x_35) ;  /* 0x0000000000048947 */ /* 0x000fea0003800000 */
[----:B------:R-:W-:Y:S01]  /*1ec0*/  BPT.TRAP 0x1 ;  /* 0x000000040000795c */ /* 0x000fe20000300000 */
.L_x_35:
[----:B------:R-:W-:-:S13]  /*1ed0*/  ISETP.NE.AND P0, PT, R155, RZ, PT ;  /* 0x000000ff9b00720c */ /* 0x000fda0003f05270 */
[----:B------:R-:W-:-:S05]  /*1ee0*/  VOTEU.ANY UP0, P0 ;  /* 0x00000000003f7886 */ /* 0x000fca0000000100 */
[----:B------:R-:W-:-:S06]  /*1ef0*/  @UP0 UIADD3 UR4, UR43, UR39, URZ ;  /* 0x000000272b040290 */ /* 0x000fcc000fffe03f */
[----:B------:R-:W-:Y:S02]  /*1f00*/  IMAD.U32 R4, RZ, RZ, UR4 ;  /* 0x00000004ff047e24 */ /* 0x000fe4000f8e00ff */
[----:B------:R-:W-:Y:S02]  /*1f10*/  IMAD.U32 R3, RZ, RZ, UR4 ;  /* 0x00000004ff037e24 */ /* 0x000fe4000f8e00ff */
[----:B------:R-:W-:-:S05]  /*1f20*/  @P0 IMAD.WIDE.U32 R4, R4, -0x45d1745d, RZ ;  /* 0xba2e8ba304040825 */ /* 0x000fca00078e00ff */
[----:B------:R-:W-:-:S05]  /*1f30*/  @P0 SHF.R.U32.HI R0, RZ, 0x3, R5 ;  /* 0x00000003ff000819 */ /* 0x000fca0000011605 */
[----:B------:R-:W-:-:S05]  /*1f40*/  @P0 IMAD R0, R0, -0xb, R3 ;  /* 0xfffffff500000824 */ /* 0x000fca00078e0203 */
[----:B------:R-:W-:-:S05]  /*1f50*/  @P0 LEA R0, R0, UR41, 0x3 ;  /* 0x0000002900000c11 */ /* 0x000fca000f8e18ff */
[----:B------:R-:W-:-:S05]  /*1f60*/  @P0 VIADD R3, R0, 0x58 ;  /* 0x0000005800030836 */ /* 0x000fca0000000000 */
[----:B------:R-:W-:-:S04]  /*1f70*/  @P0 PRMT R3, R152, 0x654, R3 ;  /* 0x0000065498030816 */ /* 0x000fc80000000003 */
[----:B------:R1:W-:Y:S01]  /*1f80*/  @P0 SYNCS.ARRIVE.TRANS64.RED.A1T0 RZ, [R3+URZ], RZ ;  /* 0x000000ff03ff09a7 */ /* 0x0003e2000810043f */
[----:B------:R-:W-:-:S13]  /*1f90*/  ISETP.GT.U32.AND P0, PT, R16, 0x1, PT ;  /* 0x000000011000780c */ /* 0x000fda0003f04070 */
[----:B-1----:R-:W-:Y:S05]  /*1fa0*/  @P0 BRA `(.L_x_34) ;  /* 0x0000000000040947 */ /* 0x002fea0003800000 */
[----:B------:R-:W-:Y:S01]  /*1fb0*/  BPT.TRAP 0x1 ;  /* 0x000000040000795c */ /* 0x000fe20000300000 */
.L_x_34:
[----:B------:R-:W-:Y:S01]  /*1fc0*/  SHF.L.U32 R0, R175, 0x1f, RZ ;  /* 0x0000001faf007819 */ /* 0x000fe200000006ff */
[----:B------:R-:W-:Y:S01]  /*1fd0*/  UIADD3 UR39, UR44, UR39, URZ ;  /* 0x000000272c277290 */ /* 0x000fe2000fffe03f */
[----:B------:R-:W1:Y:S01]  /*1fe0*/  LDC R15, c[0x0][0x288] ;  /* 0x0000a200ff0f7b82 */ /* 0x000e620000000800 */
[----:B------:R-:W-:Y:S01]  /*1ff0*/  UISETP.GE.U32.AND UP1, UPT, UR44, 0xb, UPT ;  /* 0x0000000b2c00788c */ /* 0x000fe2000bf26070 */
[----:B------:R-:W-:Y:S01]  /*2000*/  IMAD.SHL.U32 R8, R158, 0x2, RZ ;  /* 0x000000029e087824 */ /* 0x000fe200078e00ff */
[----:B------:R-:W-:Y:S02]  /*2010*/  UISETP.GT.U32.AND UP0, UPT, UR39, 0xa, UPT ;  /* 0x0000000a2700788c */ /* 0x000fe4000bf04070 */
[----:B------:R-:W-:Y:S02]  /*2020*/  UIMAD.WIDE.U32 UR4, UR39, -0x45d1745d, URZ ;  /* 0xba2e8ba3270478a5 */ /* 0x000fe4000f8e003f */
[----:B------:R-:W-:Y:S01]  /*2030*/  UISETP.LT.U32.AND UP0, UPT, UR44, 0xb, UP0 ;  /* 0x0000000b2c00788c */ /* 0x000fe20008701070 */
[----:B------:R-:W2:Y:S01]  /*2040*/  SYNCS.PHASECHK.TRANS64.TRYWAIT P0, [R159+UR42+0x10], R0 ;  /* 0x000010009f0075a7 */ /* 0x000ea2000800016a */
[----:B------:R-:W-:Y:S01]  /*2050*/  USHF.R.U32.HI UR4, URZ, 0x3, UR5 ;  /* 0x000000033f047899 */ /* 0x000fe20008011605 */
[----:B------:R-:W-:Y:S01]  /*2060*/  SHF.R.S32.HI R9, RZ, 0x1f, R8 ;  /* 0x0000001fff097819 */ /* 0x000fe20000011408 */
[----:B------:R-:W-:-:S02]  /*2070*/  USEL UR6, URZ, 0x1, !UP0 ;  /* 0x000000013f067887 */ /* 0x000fc4000c000000 */
[----:B------:R-:W-:Y:S02]  /*2080*/  UIMAD UR39, UR4, -0xb, UR39 ;  /* 0xfffffff5042778a4 */ /* 0x000fe4000f8e0227 */
[----:B------:R-:W-:-:S04]  /*2090*/  ULOP3.LUT UR38, UR38, UR6, URZ, 0x3c, !UPT ;  /* 0x0000000626267292 */ /* 0x000fc8000f8e3c3f */
[----:B------:R-:W-:Y:S01]  /*20a0*/  @UP1 ULOP3.LUT UR38, UR38, 0x1, UR4, 0x78, !UPT ;  /* 0x0000000126261892 */ /* 0x000fe2000f8e7804 */
[----:B-12---:R-:W-:Y:S11]  /*20b0*/  @!P0 BRA `(.L_x_36) ;  /* 0x00000098003c8947 */ /* 0x006ff60003800000 */
.L_x_325:
[----:B------:R-:W-:Y:S01]  /*20c0*/  IMAD.SHL.U32 R14, R19, 0x40, RZ ;  /* 0x00000040130e7824 */ /* 0x000fe200078e00ff */
[----:B------:R-:W-:Y:S01]  /*20d0*/  ULDC UR6, c[0x0][0x284] ;  /* 0x0000a10000067ab9 */ /* 0x000fe20000000800 */
[----:B0-----:R-:W-:Y:S01]  /*20e0*/  IMAD.SHL.U32 R12, R22, 0x100, RZ ;  /* 0x00000100160c7824 */ /* 0x001fe200078e00ff */
[----:B------:R-:W-:Y:S01]  /*20f0*/  SHF.R.S32.HI R165, RZ, 0x1f, R2 ;  /* 0x0000001fffa57819 */ /* 0x000fe20000011402 */
[----:B------:R-:W-:Y:S01]  /*2100*/  ULDC.64 UR4, c[0x0][0x5d0] ;  /* 0x0001740000047ab9 */ /* 0x000fe20000000a00 */
[----:B------:R-:W-:Y:S01]  /*2110*/  ISETP.GE.AND P0, PT, R14, UR6, PT ;  /* 0x000000060e007c0c */ /* 0x000fe2000bf06270 */
[----:B------:R-:W-:Y:S01]  /*2120*/  IMAD.WIDE.U32 R4, R2, UR4, R8 ;  /* 0x0000000402047c25 */ /* 0x000fe2000f8e0008 */
[----:B------:R-:W-:Y:S02]  /*2130*/  SHF.R.S32.HI R13, RZ, 0x1f, R12 ;  /* 0x0000001fff0d7819 */ /* 0x000fe4000001140c */
[C---:B------:R-:W-:Y:S01]  /*2140*/  ISETP.GE.OR P0, PT, R12.reuse, R15, P0 ;  /* 0x0000000f0c00720c */ /* 0x040fe20000706670 */
[----:B------:R-:W-:Y:S01]  /*2150*/  IMAD R3, R165, UR4, RZ ;  /* 0x00000004a5037c24 */ /* 0x000fe2000f8e02ff */
[----:B------:R-:W-:-:S03]  /*2160*/  IADD3 R6, P1, R12, R4, RZ ;  /* 0x000000040c067210 */ /* 0x000fc60007f3e0ff */
[----:B------:R-:W-:-:S05]  /*2170*/  IMAD R3, R2, UR5, R3 ;  /* 0x0000000502037c24 */ /* 0x000fca000f8e0203 */
[----:B------:R-:W-:-:S03]  /*2180*/  IADD3.X R7, R13, R5, R3, P1, !PT ;  /* 0x000000050d077210 */ /* 0x000fc60000ffe403 */
[----:B------:R-:W-:Y:S05]  /*2190*/  @P0 BRA `(.L_x_37) ;  /* 0x0000007c00040947 */ /* 0x000fea0003800000 */
[----:B------:R-:W0:Y:S01]  /*21a0*/  LDC.64 R10, c[0x0][0x5c8] ;  /* 0x00017200ff0a7b82 */ /* 0x000e220000000a00 */
[----:B-----5:R-:W-:Y:S01]  /*21b0*/  FSETP.NEU.AND P1, PT, R154, RZ, PT ;  /* 0x000000ff9a00720b */ /* 0x020fe20003f2d000 */
[----:B------:R-:W-:Y:S01]  /*21c0*/  IMAD R3, R158, -0x2, R15 ;  /* 0xfffffffe9e037824 */ /* 0x000fe200078e020f */
[----:B------:R-:W-:Y:S01]  /*21d0*/  BSSY B0, `(.L_x_37) ;  /* 0x00007bd000007945 */ /* 0x000fe20003800000 */
[----:B------:R-:W-:-:S04]  /*21e0*/  IMAD.WIDE R166, R19, 0x40, R156 ;  /* 0x0000004013a67825 */ /* 0x000fc800078e029c */
[----:B-1----:R-:W-:Y:S02]  /*21f0*/  IMAD.IADD R0, R3, 0x1, -R12 ;  /* 0x0000000103007824 */ /* 0x002fe400078e0a0c */
[----:B------:R-:W-:-:S03]  /*2200*/  IMAD.IADD R3, R163, 0x1, -R14 ;  /* 0x00000001a3037824 */ /* 0x000fc600078e0a0e */
[----:B------:R-:W-:-:S04]  /*2210*/  ISETP.GT.AND P0, PT, R0, RZ, PT ;  /* 0x000000ff0000720c */ /* 0x000fc80003f04270 */
[----:B------:R-:W-:Y:S01]  /*2220*/  ISETP.GT.AND P3, PT, R3, RZ, P0 ;  /* 0x000000ff0300720c */ /* 0x000fe20000764270 */
[-C--:B0-----:R-:W-:Y:S02]  /*2230*/  IMAD R4, R167, R10.reuse, RZ ;  /* 0x0000000aa7047224 */ /* 0x081fe400078e02ff */
[----:B------:R-:W-:-:S04]  /*2240*/  IMAD.WIDE.U32 R6, R166, R10, R6 ;  /* 0x0000000aa6067225 */ /* 0x000fc800078e0006 */
[----:B------:R-:W-:-:S04]  /*2250*/  IMAD R5, R166, R11, R4 ;  /* 0x0000000ba6057224 */ /* 0x000fc800078e0204 */
[----:B------:R-:W-:Y:S01]  /*2260*/  IMAD.IADD R181, R7, 0x1, R5 ;  /* 0x0000000107b57824 */ /* 0x000fe200078e0205 */
[----:B------:R-:W-:Y:S06]  /*2270*/  @!P1 BRA `(.L_x_38) ;  /* 0x0000005400a09947 */ /* 0x000fec0003800000 */
[----:B------:R-:W0:Y:S01]  /*2280*/  LDC.64 R20, c[0x0][0x5b8] ;  /* 0x00016e00ff147b82 */ /* 0x000e220000000a00 */
[----:B------:R-:W-:-:S07]  /*2290*/  ULDC.64 UR4, c[0x0][0x5c0] ;  /* 0x0001700000047ab9 */ /* 0x000fce0000000a00 */
[----:B------:R-:W1:Y:S08]  /*22a0*/  LDC.64 R168, c[0x0][0x5b0] ;  /* 0x00016c00ffa87b82 */ /* 0x000e700000000a00 */
[----:B------:R-:W2:Y:S01]  /*22b0*/  LDC.64 R14, c[0x0][0x5a8] ;  /* 0x00016a00ff0e7b82 */ /* 0x000ea20000000a00 */
[-C--:B0-----:R-:W-:Y:S02]  /*22c0*/  IMAD R7, R165, R20.reuse, RZ ;  /* 0x00000014a5077224 */ /* 0x081fe400078e02ff */
[----:B------:R-:W-:-:S04]  /*22d0*/  IMAD.WIDE.U32 R4, R2, R20, R8 ;  /* 0x0000001402047225 */ /* 0x000fc800078e0008 */
[----:B------:R-:W-:Y:S01]  /*22e0*/  IMAD R177, R2, R21, R7 ;  /* 0x0000001502b17224 */ /* 0x000fe200078e0207 */
[----:B------:R-:W-:Y:S01]  /*22f0*/  IADD3 R164, P1, R12, R4, RZ ;  /* 0x000000040ca47210 */ /* 0x000fe20007f3e0ff */
[----:B-1----:R-:W-:-:S03]  /*2300*/  IMAD R4, R167, R168, RZ ;  /* 0x000000a8a7047224 */ /* 0x002fc600078e02ff */
[----:B------:R-:W-:Y:S01]  /*2310*/  IADD3.X R165, R13, R5, R177, P1, !PT ;  /* 0x000000050da57210 */ /* 0x000fe20000ffe4b1 */
[C---:B------:R-:W-:Y:S02]  /*2320*/  IMAD R179, R166.reuse, R169, R4 ;  /* 0x000000a9a6b37224 */ /* 0x040fe400078e0204 */
[----:B------:R-:W-:-:S04]  /*2330*/  IMAD.WIDE.U32 R4, R166, R168, R164 ;  /* 0x000000a8a6047225 */ /* 0x000fc800078e00a4 */
[----:B------:R-:W-:Y:S01]  /*2340*/  IMAD.IADD R5, R5, 0x1, R179 ;  /* 0x0000000105057824 */ /* 0x000fe200078e02b3 */
[----:B--2---:R-:W-:-:S04]  /*2350*/  LEA R170, P1, R4, R14, 0x1 ;  /* 0x0000000e04aa7211 */ /* 0x004fc800078208ff */
[----:B------:R-:W-:-:S05]  /*2360*/  LEA.HI.X R171, R4, R15, R5, 0x1, P1 ;  /* 0x0000000f04ab7211 */ /* 0x000fca00008f0c05 */
[----:B------:R0:W2:Y:S01]  /*2370*/  @P3 LDG.E.LTC128B.U16 R19, desc[UR36][R170.64] ;  /* 0x00000024aa133981 */ /* 0x0000a2000c1e1520 */
[----:B------:R-:W-:Y:S01]  /*2380*/  IMAD.WIDE.U32 R4, R166, R168, R12 ;  /* 0x000000a8a6047225 */ /* 0x000fe200078e000c */
[----:B------:R-:W-:Y:S02]  /*2390*/  BSSY B1, `(.L_x_39) ;  /* 0x0000014000017945 */ /* 0x000fe40003800000 */
[----:B------:R-:W-:-:S04]  /*23a0*/  IADD3 R172, P1, R8, R4, RZ ;  /* 0x0000000408ac7210 */ /* 0x000fc80007f3e0ff */
[----:B------:R-:W-:Y:S01]  /*23b0*/  IADD3.X R173, R9, R179, R5, P1, !PT ;  /* 0x000000b309ad7210 */ /* 0x000fe20000ffe405 */
[----:B0-----:R-:W-:Y:S01]  /*23c0*/  IMAD.SHL.U32 R170, R168, 0x8, RZ ;  /* 0x00000008a8aa7824 */ /* 0x001fe200078e00ff */
[----:B------:R-:W-:Y:S02]  /*23d0*/  LEA R4, P1, R6, UR4, 0x1 ;  /* 0x0000000406047c11 */ /* 0x000fe4000f8208ff */
[----:B------:R-:W-:Y:S01]  /*23e0*/  SHF.L.U64.HI R171, R168, 0x3, R169 ;  /* 0x00000003a8ab7819 */ /* 0x000fe200000102a9 */
[----:B------:R-:W-:Y:S01]  /*23f0*/  IMAD.WIDE.U32 R172, R2, R20, R172 ;  /* 0x0000001402ac7225 */ /* 0x000fe200078e00ac */
[----:B------:R-:W-:Y:S02]  /*2400*/  LEA.HI.X R5, R6, UR5, R181, 0x1, P1 ;  /* 0x0000000506057c11 */ /* 0x000fe400088f0cb5 */
[----:B------:R-:W-:Y:S02]  /*2410*/  ISETP.GT.AND P1, PT, R0, 0x1, PT ;  /* 0x000000010000780c */ /* 0x000fe40003f24270 */
[----:B------:R-:W-:-:S02]  /*2420*/  LEA R6, P4, R172, R14, 0x1 ;  /* 0x0000000eac067211 */ /* 0x000fc400078808ff */
[----:B------:R-:W-:Y:S01]  /*2430*/  ISETP.GT.AND P2, PT, R3, RZ, P1 ;  /* 0x000000ff0300720c */ /* 0x000fe20000f44270 */
[----:B--2---:R-:W-:-:S04]  /*2440*/  IMAD.U32 R7, R19, 0x10000, RZ ;  /* 0x0001000013077824 */ /* 0x004fc800078e00ff */
[----:B------:R-:W-:-:S04]  /*2450*/  FMUL R7, R7, R154 ;  /* 0x0000009a07077220 */ /* 0x000fc80000400000 */
[----:B------:R-:W-:-:S05]  /*2460*/  FFMA R7, R24, R153, R7 ;  /* 0x0000009918077223 */ /* 0x000fca0000000007 */
[----:B------:R-:W-:Y:S01]  /*2470*/  F2FP.BF16.F32.PACK_AB R21, RZ, R7 ;  /* 0x00000007ff15723e */ /* 0x000fe200000010ff */
[----:B------:R-:W-:-:S04]  /*2480*/  IMAD.IADD R7, R177, 0x1, R173 ;  /* 0x00000001b1077824 */ /* 0x000fc800078e02ad */
[----:B------:R0:W-:Y:S01]  /*2490*/  @P3 STG.E.U16 desc[UR36][R4.64], R21 ;  /* 0x0000001504003986 */ /* 0x0001e2000c101524 */
[----:B------:R-:W-:Y:S01]  /*24a0*/  LEA.HI.X R7, R172, R15, R7, 0x1, P4 ;  /* 0x0000000fac077211 */ /* 0x000fe200020f0c07 */
[----:B------:R-:W-:Y:S06]  /*24b0*/  @!P2 BRA `(.L_x_40) ;  /* 0x000000000004a947 */ /* 0x000fec0003800000 */
[----:B------:R1:W5:Y:S02]  /*24c0*/  LDG.E.LTC128B.U16 R19, desc[UR36][R6.64+0x2] ;  /* 0x0000022406137981 */ /* 0x000364000c1e1520 */
.L_x_40:
[----:B------:R-:W-:Y:S05]  /*24d0*/  BSYNC B1 ;  /* 0x0000000000017941 */ /* 0x000fea0003800000 */
.L_x_39:
[----:B0----5:R-:W-:Y:S01]  /*24e0*/  IMAD.U32 R21, R19, 0x10000, RZ ;  /* 0x0001000013157824 */ /* 0x021fe200078e00ff */
[----:B------:R-:W-:Y:S01]  /*24f0*/  ISETP.GT.AND P0, PT, R3, 0x8, P0 ;  /* 0x000000080300780c */ /* 0x000fe20000704270 */
[----:B------:R-:W-:-:S04]  /*2500*/  IMAD.WIDE.U32 R170, R166, R168, R170 ;  /* 0x000000a8a6aa7225 */ /* 0x000fc800078e00aa */
[----:B------:R-:W-:Y:S01]  /*2510*/  FMUL R22, R21, R154 ;  /* 0x0000009a15167220 */ /* 0x000fe20000400000 */
[----:B------:R-:W-:Y:S01]  /*2520*/  IMAD.IADD R179, R179, 0x1, R171 ;  /* 0x00000001b3b37824 */ /* 0x000fe200078e02ab */
[----:B------:R-:W-:Y:S02]  /*2530*/  IADD3 R21, P3, R164, R170, RZ ;  /* 0x000000aaa4157210 */ /* 0x000fe40007f7e0ff */
[----:B------:R-:W-:-:S03]  /*2540*/  FFMA R22, R25, R153, R22 ;  /* 0x0000009919167223 */ /* 0x000fc60000000016 */
[----:B------:R-:W-:Y:S01]  /*2550*/  IMAD.X R164, R179, 0x1, R165, P3 ;  /* 0x00000001b3a47824 */ /* 0x000fe200018e06a5 */
[C---:B------:R-:W-:Y:S02]  /*2560*/  LEA R24, P3, R21.reuse, R14, 0x1 ;  /* 0x0000000e15187211 */ /* 0x040fe400078608ff */
[----:B------:R-:W-:Y:S02]  /*2570*/  F2FP.BF16.F32.PACK_AB R22, RZ, R22 ;  /* 0x00000016ff16723e */ /* 0x000fe400000010ff */
[----:B------:R-:W-:Y:S02]  /*2580*/  LEA.HI.X R25, R21, R15, R164, 0x1, P3 ;  /* 0x0000000f15197211 */ /* 0x000fe400018f0ca4 */
[----:B------:R-:W-:Y:S02]  /*2590*/  PRMT R21, R22, 0x7610, R21 ;  /* 0x0000761016157816 */ /* 0x000fe40000000015 */
[----:B------:R-:W-:-:S03]  /*25a0*/  PRMT R22, R19, 0x7610, R22 ;  /* 0x0000761013167816 */ /* 0x000fc60000000016 */
[----:B------:R0:W-:Y:S04]  /*25b0*/  @P2 STG.E.U16 desc[UR36][R4.64+0x2], R21 ;  /* 0x0000021504002986 */ /* 0x0001e8000c101524 */
[----:B------:R-:W2:Y:S01]  /*25c0*/  @P0 LDG.E.LTC128B.U16 R22, desc[UR36][R24.64] ;  /* 0x0000002418160981 */ /* 0x000ea2000c1e1520 */
[----:B------:R-:W-:Y:S01]  /*25d0*/  IADD3 R8, P2, P3, R8, R170, R12 ;  /* 0x000000aa08087210 */ /* 0x000fe20007b5e00c */
[----:B------:R-:W-:Y:S01]  /*25e0*/  BSSY B1, `(.L_x_41) ;  /* 0x0000011000017945 */ /* 0x000fe20003800000 */
[C---:B------:R-:W-:Y:S02]  /*25f0*/  SHF.L.U64.HI R11, R10.reuse, 0x4, R11 ;  /* 0x000000040a0b7819 */ /* 0x040fe4000001020b */
[----:B------:R-:W-:Y:S02]  /*2600*/  IADD3.X R9, R9, R179, R13, P2, P3 ;  /* 0x000000b309097210 */ /* 0x000fe400017e640d */
[----:B------:R-:W-:-:S02]  /*2610*/  LEA R10, P2, R10, R4, 0x4 ;  /* 0x000000040a0a7211 */ /* 0x000fc400078420ff */
[----:B------:R-:W-:Y:S01]  /*2620*/  ISETP.GT.AND P1, PT, R3, 0x8, P1 ;  /* 0x000000080300780c */ /* 0x000fe20000f24270 */
[----:B0-----:R-:W-:-:S04]  /*2630*/  IMAD.WIDE.U32 R20, R2, R20, R8 ;  /* 0x0000001402147225 */ /* 0x001fc800078e0008 */
[----:B------:R-:W-:Y:S01]  /*2640*/  IMAD.X R11, R11, 0x1, R5, P2 ;  /* 0x000000010b0b7824 */ /* 0x000fe200010e0605 */
[----:B------:R-:W-:Y:S01]  /*2650*/  LEA R8, P3, R20, R14, 0x1 ;  /* 0x0000000e14087211 */ /* 0x000fe200078608ff */
[----:B------:R-:W-:-:S05]  /*2660*/  IMAD.IADD R2, R177, 0x1, R21 ;  /* 0x00000001b1027824 */ /* 0x000fca00078e0215 */
[----:B------:R-:W-:Y:S01]  /*2670*/  LEA.HI.X R9, R20, R15, R2, 0x1, P3 ;  /* 0x0000000f14097211 */ /* 0x000fe200018f0c02 */
[----:B--2---:R-:W-:-:S04]  /*2680*/  IMAD.U32 R19, R22, 0x10000, RZ ;  /* 0x0001000016137824 */ /* 0x004fc800078e00ff */
[----:B------:R-:W-:-:S04]  /*2690*/  FMUL R19, R19, R154 ;  /* 0x0000009a13137220 */ /* 0x000fc80000400000 */
[----:B------:R-:W-:-:S05]  /*26a0*/  FFMA R19, R26, R153, R19 ;  /* 0x000000991a137223 */ /* 0x000fca0000000013 */
[----:B------:R-:W-:-:S05]  /*26b0*/  F2FP.BF16.F32.PACK_AB R19, RZ, R19 ;  /* 0x00000013ff13723e */ /* 0x000fca00000010ff */
[----:B------:R0:W-:Y:S01]  /*26c0*/  @P0 STG.E.U16 desc[UR36][R10.64], R19 ;  /* 0x000000130a000986 */ /* 0x0001e2000c101524 */
[----:B------:R-:W-:Y:S05]  /*26d0*/  @!P1 BRA `(.L_x_42) ;  /* 0x0000000000049947 */ /* 0x000fea0003800000 */
[----:B------:R2:W5:Y:S02]  /*26e0*/  LDG.E.LTC128B.U16 R22, desc[UR36][R8.64+0x2] ;  /* 0x0000022408167981 */ /* 0x000564000c1e1520 */
.L_x_42:
[----:B------:R-:W-:Y:S05]  /*26f0*/  BSYNC B1 ;  /* 0x0000000000017941 */ /* 0x000fea0003800000 */
.L_x_41:
[----:B-----5:R-:W-:Y:S01]  /*2700*/  IMAD.U32 R13, R22, 0x10000, RZ ;  /* 0x00010000160d7824 */ /* 0x020fe200078e00ff */
[----:B------:R-:W-:Y:S01]  /*2710*/  ISETP.GT.AND P0, PT, R0, 0x8, PT ;  /* 0x000000080000780c */ /* 0x000fe20003f04270 */
[----:B------:R-:W-:Y:S02]  /*2720*/  BSSY B1, `(.L_x_43) ;  /* 0x0000008000017945 */ /* 0x000fe40003800000 */
[----:B------:R-:W-:Y:S01]  /*2730*/  FMUL R2, R13, R154 ;  /* 0x0000009a0d027220 */ /* 0x000fe20000400000 */
[----:B------:R-:W-:-:S03]  /*2740*/  ISETP.GT.AND P2, PT, R3, RZ, P0 ;  /* 0x000000ff0300720c */ /* 0x000fc60000744270 */
[----:B------:R-:W-:-:S05]  /*2750*/  FFMA R2, R27, R153, R2 ;  /* 0x000000991b027223 */ /* 0x000fca0000000002 */
[----:B------:R-:W-:-:S05]  /*2760*/  F2FP.BF16.F32.PACK_AB R2, RZ, R2 ;  /* 0x00000002ff02723e */ /* 0x000fca00000010ff */
[----:B------:R3:W-:Y:S01]  /*2770*/  @P1 STG.E.U16 desc[UR36][R10.64+0x2], R2 ;  /* 0x000002020a001986 */ /* 0x0007e2000c101524 */
[----:B------:R-:W-:Y:S05]  /*2780*/  @!P2 BRA `(.L_x_44) ;  /* 0x000000000004a947 */ /* 0x000fea0003800000 */
[----:B------:R4:W5:Y:S02]  /*2790*/  LDG.E.LTC128B.U16 R22, desc[UR36][R6.64+0x10] ;  /* 0x0000102406167981 */ /* 0x000964000c1e1520 */
.L_x_44:
[----:B------:R-:W-:Y:S05]  /*27a0*/  BSYNC B1 ;  /* 0x0000000000017941 */ /* 0x000fea0003800000 */
.L_x_43:
        /* <DEDUP_REMOVED lines=10> */
.L_x_46:
[----:B------:R-:W-:Y:S05]  /*2850*/  BSYNC B1 ;  /* 0x0000000000017941 */ /* 0x000fea0003800000 */
.L_x_45:
[----:B0----5:R-:W-:Y:S01]  /*2860*/  IMAD.U32 R13, R22, 0x10000, RZ ;  /* 0x00010000160d7824 */ /* 0x021fe200078e00ff */
[----:B------:R-:W-:Y:S01]  /*2870*/  ISETP.GT.AND P0, PT, R3, 0x8, P0 ;  /* 0x000000080300780c */ /* 0x000fe20000704270 */
[----:B------:R-:W-:Y:S02]  /*2880*/  BSSY B1, `(.L_x_47) ;  /* 0x0000007000017945 */ /* 0x000fe40003800000 */
[----:B---3--:R-:W-:-:S04]  /*2890*/  FMUL R2, R13, R154 ;  /* 0x0000009a0d027220 */ /* 0x008fc80000400000 */
[----:B------:R-:W-:-:S05]  /*28a0*/  FFMA R2, R29, R153, R2 ;  /* 0x000000991d027223 */ /* 0x000fca0000000002 */
[----:B------:R-:W-:-:S05]  /*28b0*/  F2FP.BF16.F32.PACK_AB R2, RZ, R2 ;  /* 0x00000002ff02723e */ /* 0x000fca00000010ff */
[----:B------:R0:W-:Y:S01]  /*28c0*/  @P3 STG.E.U16 desc[UR36][R4.64+0x12], R2 ;  /* 0x0000120204003986 */ /* 0x0001e2000c101524 */
[----:B------:R-:W-:Y:S05]  /*28d0*/  @!P0 BRA `(.L_x_48) ;  /* 0x0000000000048947 */ /* 0x000fea0003800000 */
[----:B------:R3:W5:Y:S02]  /*28e0*/  LDG.E.LTC128B.U16 R22, desc[UR36][R8.64+0x10] ;  /* 0x0000102408167981 */ /* 0x000764000c1e1520 */
.L_x_48:
[----:B------:R-:W-:Y:S05]  /*28f0*/  BSYNC B1 ;  /* 0x0000000000017941 */ /* 0x000fea0003800000 */
.L_x_47:
[----:B-----5:R-:W-:Y:S01]  /*2900*/  IMAD.U32 R13, R22, 0x10000, RZ ;  /* 0x00010000160d7824 */ /* 0x020fe200078e00ff */
[----:B------:R-:W-:Y:S01]  /*2910*/  ISETP.GT.AND P1, PT, R3, 0x8, P1 ;  /* 0x000000080300780c */ /* 0x000fe20000f24270 */
[----:B------:R-:W-:Y:S02]  /*2920*/  BSSY B1, `(.L_x_49) ;  /* 0x0000007000017945 */ /* 0x000fe40003800000 */
[----:B------:R-:W-:-:S04]  /*2930*/  FMUL R13, R13, R154 ;  /* 0x0000009a0d0d7220 */ /* 0x000fc80000400000 */
[----:B------:R-:W-:-:S05]  /*2940*/  FFMA R13, R30, R153, R13 ;  /* 0x000000991e0d7223 */ /* 0x000fca000000000d */
[----:B------:R-:W-:-:S05]  /*2950*/  F2FP.BF16.F32.PACK_AB R13, RZ, R13 ;  /* 0x0000000dff0d723e */ /* 0x000fca00000010ff */
[----:B------:R0:W-:Y:S01]  /*2960*/  @P0 STG.E.U16 desc[UR36][R10.64+0x10], R13 ;  /* 0x0000100d0a000986 */ /* 0x0001e2000c101524 */
[----:B------:R-:W-:Y:S05]  /*2970*/  @!P1 BRA `(.L_x_50) ;  /* 0x0000000000049947 */ /* 0x000fea0003800000 */
[----:B------:R0:W5:Y:S02]  /*2980*/  LDG.E.LTC128B.U16 R22, desc[UR36][R8.64+0x12] ;  /* 0x0000122408167981 */ /* 0x000164000c1e1520 */
.L_x_50:
[----:B------:R-:W-:Y:S05]  /*2990*/  BSYNC B1 ;  /* 0x0000000000017941 */ /* 0x000fea0003800000 */
.L_x_49:
[----:B0----5:R-:W-:Y:S01]  /*29a0*/  IMAD.U32 R13, R22, 0x10000, RZ ;  /* 0x00010000160d7824 */ /* 0x021fe200078e00ff */
        /* <DEDUP_REMOVED lines=9> */
.L_x_52:
[----:B------:R-:W-:Y:S05]  /*2a40*/  BSYNC B1 ;  /* 0x0000000000017941 */ /* 0x000fea0003800000 */
.L_x_51:
        /* <DEDUP_REMOVED lines=10> */
.L_x_54:
[----:B------:R-:W-:Y:S05]  /*2af0*/  BSYNC B1 ;  /* 0x0000000000017941 */ /* 0x000fea0003800000 */
.L_x_53:
[----:B0----5:R-:W-:Y:S01]  /*2b00*/  IMAD.U32 R13, R22, 0x10000, RZ ;  /* 0x00010000160d7824 */ /* 0x021fe200078e00ff */
        /* <DEDUP_REMOVED lines=8> */
.L_x_56:
[----:B------:R-:W-:Y:S05]  /*2b90*/  BSYNC B1 ;  /* 0x0000000000017941 */ /* 0x000fea0003800000 */
.L_x_55:
        /* <DEDUP_REMOVED lines=9> */
.L_x_58:
[----:B------:R-:W-:Y:S05]  /*2c30*/  BSYNC B1 ;  /* 0x0000000000017941 */ /* 0x000fea0003800000 */
.L_x_57:
        /* <DEDUP_REMOVED lines=10> */
.L_x_60:
[----:B------:R-:W-:Y:S05]  /*2ce0*/  BSYNC B1 ;  /* 0x0000000000017941 */ /* 0x000fea0003800000 */
.L_x_59:
        /* <DEDUP_REMOVED lines=10> */
.L_x_62:
[----:B------:R-:W-:Y:S05]  /*2d90*/  BSYNC B1 ;  /* 0x0000000000017941 */ /* 0x000fea0003800000 */
.L_x_61:
        /* <DEDUP_REMOVED lines=9> */
.L_x_64:
[----:B------:R-:W-:Y:S05]  /*2e30*/  BSYNC B1 ;  /* 0x0000000000017941 */ /* 0x000fea0003800000 */
.L_x_63:
        /* <DEDUP_REMOVED lines=9> */
.L_x_66:
[----:B------:R-:W-:Y:S05]  /*2ed0*/  BSYNC B1 ;  /* 0x0000000000017941 */ /* 0x000fea0003800000 */
.L_x_65:
        /* <DEDUP_REMOVED lines=10> */
.L_x_68:
[----:B------:R-:W-:Y:S05]  /*2f80*/  BSYNC B1 ;  /* 0x0000000000017941 */ /* 0x000fea0003800000 */
.L_x_67:
        /* <DEDUP_REMOVED lines=10> */
.L_x_70:
[----:B------:R-:W-:Y:S05]  /*3030*/  BSYNC B1 ;  /* 0x0000000000017941 */ /* 0x000fea0003800000 */
.L_x_69:
        /* <DEDUP_REMOVED lines=9> */
.L_x_72:
[----:B------:R-:W-:Y:S05]  /*30d0*/  BSYNC B1 ;  /* 0x0000000000017941 */ /* 0x000fea0003800000 */
.L_x_71:
        /* <DEDUP_REMOVED lines=9> */
.L_x_74:
[----:B------:R-:W-:Y:S05]  /*3170*/  BSYNC B1 ;  /* 0x0000000000017941 */ /* 0x000fea0003800000 */
.L_x_73:
        /* <DEDUP_REMOVED lines=10> */
.L_x_76:
[----:B------:R-:W-:Y:S05]  /*3220*/  BSYNC B1 ;  /* 0x0000000000017941 */ /* 0x000fea0003800000 */
.L_x_75:
        /* <DEDUP_REMOVED lines=10> */
.L_x_78:
[----:B------:R-:W-:Y:S05]  /*32d0*/  BSYNC B1 ;  /* 0x0000000000017941 */ /* 0x000fea0003800000 */
.L_x_77:
        /* <DEDUP_REMOVED lines=9> */
.L_x_80:
[----:B------:R-:W-:Y:S05]  /*3370*/  BSYNC B1 ;  /* 0x0000000000017941 */ /* 0x000fea0003800000 */
.L_x_79:
        /* <DEDUP_REMOVED lines=9> */
.L_x_82:
[----:B------:R-:W-:Y:S05]  /*3410*/  BSYNC B1 ;  /* 0x0000000000017941 */ /* 0x000fea0003800000 */
.L_x_81:
        /* <DEDUP_REMOVED lines=10> */
.L_x_84:
[----:B------:R-:W-:Y:S05]  /*34c0*/  BSYNC B1 ;  /* 0x0000000000017941 */ /* 0x000fea0003800000 */
.L_x_83:
        /* <DEDUP_REMOVED lines=10> */
.L_x_86:
[----:B------:R-:W-:Y:S05]  /*3570*/  BSYNC B1 ;  /* 0x0000000000017941 */ /* 0x000fea0003800000 */
.L_x_85:
        /* <DEDUP_REMOVED lines=9> */
.L_x_88:
[----:B------:R-:W-:Y:S05]  /*3610*/  BSYNC B1 ;  /* 0x0000000000017941 */ /* 0x000fea0003800000 */
.L_x_87:
        /* <DEDUP_REMOVED lines=9> */
.L_x_90:
[----:B------:R-:W-:Y:S05]  /*36b0*/  BSYNC B1 ;  /* 0x0000000000017941 */ /* 0x000fea0003800000 */
.L_x_89:
        /* <DEDUP_REMOVED lines=10> */
.L_x_92:
[----:B------:R-:W-:Y:S05]  /*3760*/  BSYNC B1 ;  /* 0x0000000000017941 */ /* 0x000fea0003800000 */
.L_x_91:
        /* <DEDUP_REMOVED lines=10> */
.L_x_94:
[----:B------:R-:W-:Y:S05]  /*3810*/  BSYNC B1 ;  /* 0x0000000000017941 */ /* 0x000fea0003800000 */
.L_x_93:
        /* <DEDUP_REMOVED lines=9> */
.L_x_96:
[----:B------:R-:W-:Y:S05]  /*38b0*/  BSYNC B1 ;  /* 0x0000000000017941 */ /* 0x000fea0003800000 */
.L_x_95:
        /* <DEDUP_REMOVED lines=9> */
.L_x_98:
[----:B------:R-:W-:Y:S05]  /*3950*/  BSYNC B1 ;  /* 0x0000000000017941 */ /* 0x000fea0003800000 */
.L_x_97:
        /* <DEDUP_REMOVED lines=10> */
.L_x_100:
[----:B------:R-:W-:Y:S05]  /*3a00*/  BSYNC B1 ;  /* 0x0000000000017941 */ /* 0x000fea0003800000 */
.L_x_99:
        /* <DEDUP_REMOVED lines=10> */
.L_x_102:
[----:B------:R-:W-:Y:S05]  /*3ab0*/  BSYNC B1 ;  /* 0x0000000000017941 */ /* 0x000fea0003800000 */
.L_x_101:
        /* <DEDUP_REMOVED lines=9> */
.L_x_104:
[----:B------:R-:W-:Y:S05]  /*3b50*/  BSYNC B1 ;  /* 0x0000000000017941 */ /* 0x000fea0003800000 */
.L_x_103:
        /* <DEDUP_REMOVED lines=9> */
.L_x_106:
[----:B------:R-:W-:Y:S05]  /*3bf0*/  BSYNC B1 ;  /* 0x0000000000017941 */ /* 0x000fea0003800000 */
.L_x_105:
        /* <DEDUP_REMOVED lines=10> */
.L_x_108:
[----:B------:R-:W-:Y:S05]  /*3ca0*/  BSYNC B1 ;  /* 0x0000000000017941 */ /* 0x000fea0003800000 */
.L_x_107:
        /* <DEDUP_REMOVED lines=10> */
.L_x_110:
[----:B------:R-:W-:Y:S05]  /*3d50*/  BSYNC B1 ;  /* 0x0000000000017941 */ /* 0x000fea0003800000 */
.L_x_109:
        /* <DEDUP_REMOVED lines=9> */
.L_x_112:
[----:B------:R-:W-:Y:S05]  /*3df0*/  BSYNC B1 ;  /* 0x0000000000017941 */ /* 0x000fea0003800000 */
.L_x_111:
        /* <DEDUP_REMOVED lines=9> */
.L_x_114:
[----:B------:R-:W-:Y:S05]  /*3e90*/  BSYNC B1 ;  /* 0x0000000000017941 */ /* 0x000fea0003800000 */
.L_x_113:
        /* <DEDUP_REMOVED lines=10> */
.L_x_116:
[----:B------:R-:W-:Y:S05]  /*3f40*/  BSYNC B1 ;  /* 0x0000000000017941 */ /* 0x000fea0003800000 */
.L_x_115:
        /* <DEDUP_REMOVED lines=10> */
.L_x_118:
[----:B------:R-:W-:Y:S05]  /*3ff0*/  BSYNC B1 ;  /* 0x0000000000017941 */ /* 0x000fea0003800000 */
.L_x_117:
        /* <DEDUP_REMOVED lines=9> */
.L_x_120:
[----:B------:R-:W-:Y:S05]  /*4090*/  BSYNC B1 ;  /* 0x0000000000017941 */ /* 0x000fea0003800000 */
.L_x_119:
        /* <DEDUP_REMOVED lines=9> */
.L_x_122:
[----:B------:R-:W-:Y:S05]  /*4130*/  BSYNC B1 ;  /* 0x0000000000017941 */ /* 0x000fea0003800000 */
.L_x_121:
        /* <DEDUP_REMOVED lines=10> */
.L_x_124:
[----:B------:R-:W-:Y:S05]  /*41e0*/  BSYNC B1 ;  /* 0x0000000000017941 */ /* 0x000fea0003800000 */
.L_x_123:
        /* <DEDUP_REMOVED lines=10> */
.L_x_126:
[----:B------:R-:W-:Y:S05]  /*4290*/  BSYNC B1 ;  /* 0x0000000000017941 */ /* 0x000fea0003800000 */
.L_x_125:
        /* <DEDUP_REMOVED lines=9> */
.L_x_128:
[----:B------:R-:W-:Y:S05]  /*4330*/  BSYNC B1 ;  /* 0x0000000000017941 */ /* 0x000fea0003800000 */
.L_x_127:
        /* <DEDUP_REMOVED lines=9> */
.L_x_130:
[----:B------:R-:W-:Y:S05]  /*43d0*/  BSYNC B1 ;  /* 0x0000000000017941 */ /* 0x000fea0003800000 */
.L_x_129:
        /* <DEDUP_REMOVED lines=10> */
.L_x_132:
[----:B------:R-:W-:Y:S05]  /*4480*/  BSYNC B1 ;  /* 0x0000000000017941 */ /* 0x000fea0003800000 */
.L_x_131:
        /* <DEDUP_REMOVED lines=10> */
.L_x_134:
[----:B------:R-:W-:Y:S05]  /*4530*/  BSYNC B1 ;  /* 0x0000000000017941 */ /* 0x000fea0003800000 */
.L_x_133:
        /* <DEDUP_REMOVED lines=9> */
.L_x_136:
[----:B------:R-:W-:Y:S05]  /*45d0*/  BSYNC B1 ;  /* 0x0000000000017941 */ /* 0x000fea0003800000 */
.L_x_135:
        /* <DEDUP_REMOVED lines=9> */
.L_x_138:
[----:B------:R-:W-:Y:S05]  /*4670*/  BSYNC B1 ;  /* 0x0000000000017941 */ /* 0x000fea0003800000 */
.L_x_137:
        /* <DEDUP_REMOVED lines=10> */
.L_x_140:
[----:B------:R-:W-:Y:S05]  /*4720*/  BSYNC B1 ;  /* 0x0000000000017941 */ /* 0x000fea0003800000 */
.L_x_139:
        /* <DEDUP_REMOVED lines=10> */
.L_x_142:
[----:B------:R-:W-:Y:S05]  /*47d0*/  BSYNC B1 ;  /* 0x0000000000017941 */ /* 0x000fea0003800000 */
.L_x_141:
        /* <DEDUP_REMOVED lines=9> */
.L_x_144:
[----:B------:R-:W-:Y:S05]  /*4870*/  BSYNC B1 ;  /* 0x0000000000017941 */ /* 0x000fea0003800000 */
.L_x_143:
        /* <DEDUP_REMOVED lines=9> */
.L_x_146:
[----:B------:R-:W-:Y:S05]  /*4910*/  BSYNC B1 ;  /* 0x0000000000017941 */ /* 0x000fea0003800000 */
.L_x_145:
        /* <DEDUP_REMOVED lines=10> */
.L_x_148:
[----:B------:R-:W-:Y:S05]  /*49c0*/  BSYNC B1 ;  /* 0x0000000000017941 */ /* 0x000fea0003800000 */
.L_x_147:
        /* <DEDUP_REMOVED lines=10> */
.L_x_150:
[----:B------:R-:W-:Y:S05]  /*4a70*/  BSYNC B1 ;  /* 0x0000000000017941 */ /* 0x000fea0003800000 */
.L_x_149:
        /* <DEDUP_REMOVED lines=9> */
.L_x_152:
[----:B------:R-:W-:Y:S05]  /*4b10*/  BSYNC B1 ;  /* 0x0000000000017941 */ /* 0x000fea0003800000 */
.L_x_151:
        /* <DEDUP_REMOVED lines=9> */
.L_x_154:
[----:B------:R-:W-:Y:S05]  /*4bb0*/  BSYNC B1 ;  /* 0x0000000000017941 */ /* 0x000fea0003800000 */
.L_x_153:
        /* <DEDUP_REMOVED lines=10> */
.L_x_156:
[----:B------:R-:W-:Y:S05]  /*4c60*/  BSYNC B1 ;  /* 0x0000000000017941 */ /* 0x000fea0003800000 */
.L_x_155:
        /* <DEDUP_REMOVED lines=10> */
.L_x_158:
[----:B------:R-:W-:Y:S05]  /*4d10*/  BSYNC B1 ;  /* 0x0000000000017941 */ /* 0x000fea0003800000 */
.L_x_157:
        /* <DEDUP_REMOVED lines=9> */
.L_x_160:
[----:B------:R-:W-:Y:S05]  /*4db0*/  BSYNC B1 ;  /* 0x0000000000017941 */ /* 0x000fea0003800000 */
.L_x_159:
        /* <DEDUP_REMOVED lines=9> */
.L_x_162:
[----:B------:R-:W-:Y:S05]  /*4e50*/  BSYNC B1 ;  /* 0x0000000000017941 */ /* 0x000fea0003800000 */
.L_x_161:
        /* <DEDUP_REMOVED lines=10> */
.L_x_164:
[----:B------:R-:W-:Y:S05]  /*4f00*/  BSYNC B1 ;  /* 0x0000000000017941 */ /* 0x000fea0003800000 */
.L_x_163:
        /* <DEDUP_REMOVED lines=10> */
.L_x_166:
[----:B------:R-:W-:Y:S05]  /*4fb0*/  BSYNC B1 ;  /* 0x0000000000017941 */ /* 0x000fea0003800000 */
.L_x_165:
        /* <DEDUP_REMOVED lines=9> */
.L_x_168:
[----:B------:R-:W-:Y:S05]  /*5050*/  BSYNC B1 ;  /* 0x0000000000017941 */ /* 0x000fea0003800000 */
.L_x_167:
        /* <DEDUP_REMOVED lines=9> */
.L_x_170:
[----:B------:R-:W-:Y:S05]  /*50f0*/  BSYNC B1 ;  /* 0x0000000000017941 */ /* 0x000fea0003800000 */
.L_x_169:
        /* <DEDUP_REMOVED lines=10> */
.L_x_172:
[----:B------:R-:W-:Y:S05]  /*51a0*/  BSYNC B1 ;  /* 0x0000000000017941 */ /* 0x000fea0003800000 */
.L_x_171:
        /* <DEDUP_REMOVED lines=10> */
.L_x_174:
[----:B------:R-:W-:Y:S05]  /*5250*/  BSYNC B1 ;  /* 0x0000000000017941 */ /* 0x000fea0003800000 */
.L_x_173:
        /* <DEDUP_REMOVED lines=9> */
.L_x_176:
[----:B------:R-:W-:Y:S05]  /*52f0*/  BSYNC B1 ;  /* 0x0000000000017941 */ /* 0x000fea0003800000 */
.L_x_175:
        /* <DEDUP_REMOVED lines=9> */
.L_x_178:
[----:B------:R-:W-:Y:S05]  /*5390*/  BSYNC B1 ;  /* 0x0000000000017941 */ /* 0x000fea0003800000 */
.L_x_177:
        /* <DEDUP_REMOVED lines=10> */
.L_x_180:
[----:B------:R-:W-:Y:S05]  /*5440*/  BSYNC B1 ;  /* 0x0000000000017941 */ /* 0x000fea0003800000 */
.L_x_179:
        /* <DEDUP_REMOVED lines=10> */
.L_x_182:
[----:B------:R-:W-:Y:S05]  /*54f0*/  BSYNC B1 ;  /* 0x0000000000017941 */ /* 0x000fea0003800000 */
.L_x_181:
        /* <DEDUP_REMOVED lines=9> */
.L_x_184:
[----:B------:R-:W-:Y:S05]  /*5590*/  BSYNC B1 ;  /* 0x0000000000017941 */ /* 0x000fea0003800000 */
.L_x_183:
        /* <DEDUP_REMOVED lines=9> */
.L_x_186:
[----:B------:R-:W-:Y:S05]  /*5630*/  BSYNC B1 ;  /* 0x0000000000017941 */ /* 0x000fea0003800000 */
.L_x_185:
        /* <DEDUP_REMOVED lines=10> */
.L_x_188:
[----:B------:R-:W-:Y:S05]  /*56e0*/  BSYNC B1 ;  /* 0x0000000000017941 */ /* 0x000fea0003800000 */
.L_x_187:
        /* <DEDUP_REMOVED lines=10> */
.L_x_190:
[----:B------:R-:W-:Y:S05]  /*5790*/  BSYNC B1 ;  /* 0x0000000000017941 */ /* 0x000fea0003800000 */
.L_x_189:
        /* <DEDUP_REMOVED lines=9> */
.L_x_192:
[----:B------:R-:W-:Y:S05]  /*5830*/  BSYNC B1 ;  /* 0x0000000000017941 */ /* 0x000fea0003800000 */
.L_x_191:
        /* <DEDUP_REMOVED lines=9> */
.L_x_194:
[----:B------:R-:W-:Y:S05]  /*58d0*/  BSYNC B1 ;  /* 0x0000000000017941 */ /* 0x000fea0003800000 */
.L_x_193:
        /* <DEDUP_REMOVED lines=10> */
.L_x_196:
[----:B------:R-:W-:Y:S05]  /*5980*/  BSYNC B1 ;  /* 0x0000000000017941 */ /* 0x000fea0003800000 */
.L_x_195:
        /* <DEDUP_REMOVED lines=10> */
.L_x_198:
[----:B------:R-:W-:Y:S05]  /*5a30*/  BSYNC B1 ;  /* 0x0000000000017941 */ /* 0x000fea0003800000 */
.L_x_197:
        /* <DEDUP_REMOVED lines=9> */
.L_x_200:
[----:B------:R-:W-:Y:S05]  /*5ad0*/  BSYNC B1 ;  /* 0x0000000000017941 */ /* 0x000fea0003800000 */
.L_x_199:
        /* <DEDUP_REMOVED lines=9> */
.L_x_202:
[----:B------:R-:W-:Y:S05]  /*5b70*/  BSYNC B1 ;  /* 0x0000000000017941 */ /* 0x000fea0003800000 */
.L_x_201:
        /* <DEDUP_REMOVED lines=10> */
.L_x_204:
[----:B------:R-:W-:Y:S05]  /*5c20*/  BSYNC B1 ;  /* 0x0000000000017941 */ /* 0x000fea0003800000 */
.L_x_203:
        /* <DEDUP_REMOVED lines=10> */
.L_x_206:
[----:B------:R-:W-:Y:S05]  /*5cd0*/  BSYNC B1 ;  /* 0x0000000000017941 */ /* 0x000fea0003800000 */
.L_x_205:
        /* <DEDUP_REMOVED lines=9> */
.L_x_208:
[----:B------:R-:W-:Y:S05]  /*5d70*/  BSYNC B1 ;  /* 0x0000000000017941 */ /* 0x000fea0003800000 */
.L_x_207:
        /* <DEDUP_REMOVED lines=9> */
.L_x_210:
[----:B------:R-:W-:Y:S05]  /*5e10*/  BSYNC B1 ;  /* 0x0000000000017941 */ /* 0x000fea0003800000 */
.L_x_209:
        /* <DEDUP_REMOVED lines=10> */
.L_x_212:
[----:B------:R-:W-:Y:S05]  /*5ec0*/  BSYNC B1 ;  /* 0x0000000000017941 */ /* 0x000fea0003800000 */
.L_x_211:
        /* <DEDUP_REMOVED lines=10> */
.L_x_214:
[----:B------:R-:W-:Y:S05]  /*5f70*/  BSYNC B1 ;  /* 0x0000000000017941 */ /* 0x000fea0003800000 */
.L_x_213:
        /* <DEDUP_REMOVED lines=9> */
.L_x_216:
[----:B------:R-:W-:Y:S05]  /*6010*/  BSYNC B1 ;  /* 0x0000000000017941 */ /* 0x000fea0003800000 */
.L_x_215:
        /* <DEDUP_REMOVED lines=9> */
.L_x_218:
[----:B------:R-:W-:Y:S05]  /*60b0*/  BSYNC B1 ;  /* 0x0000000000017941 */ /* 0x000fea0003800000 */
.L_x_217:
        /* <DEDUP_REMOVED lines=10> */
.L_x_220:
[----:B------:R-:W-:Y:S05]  /*6160*/  BSYNC B1 ;  /* 0x0000000000017941 */ /* 0x000fea0003800000 */
.L_x_219:
        /* <DEDUP_REMOVED lines=10> */
.L_x_222:
[----:B------:R-:W-:Y:S05]  /*6210*/  BSYNC B1 ;  /* 0x0000000000017941 */ /* 0x000fea0003800000 */
.L_x_221:
        /* <DEDUP_REMOVED lines=9> */
.L_x_224:
[----:B------:R-:W-:Y:S05]  /*62b0*/  BSYNC B1 ;  /* 0x0000000000017941 */ /* 0x000fea0003800000 */
.L_x_223:
        /* <DEDUP_REMOVED lines=9> */
.L_x_226:
[----:B------:R-:W-:Y:S05]  /*6350*/  BSYNC B1 ;  /* 0x0000000000017941 */ /* 0x000fea0003800000 */
.L_x_225:
        /* <DEDUP_REMOVED lines=10> */
.L_x_228:
[----:B------:R-:W-:Y:S05]  /*6400*/  BSYNC B1 ;  /* 0x0000000000017941 */ /* 0x000fea0003800000 */
.L_x_227:
        /* <DEDUP_REMOVED lines=10> */
.L_x_230:
[----:B------:R-:W-:Y:S05]  /*64b0*/  BSYNC B1 ;  /* 0x0000000000017941 */ /* 0x000fea0003800000 */
.L_x_229:
        /* <DEDUP_REMOVED lines=9> */
.L_x_232:
[----:B------:R-:W-:Y:S05]  /*6550*/  BSYNC B1 ;  /* 0x0000000000017941 */ /* 0x000fea0003800000 */
.L_x_231:
        /* <DEDUP_REMOVED lines=9> */
.L_x_234:
[----:B------:R-:W-:Y:S05]  /*65f0*/  BSYNC B1 ;  /* 0x0000000000017941 */ /* 0x000fea0003800000 */
.L_x_233:
        /* <DEDUP_REMOVED lines=10> */
.L_x_236:
[----:B------:R-:W-:Y:S05]  /*66a0*/  BSYNC B1 ;  /* 0x0000000000017941 */ /* 0x000fea0003800000 */
.L_x_235:
        /* <DEDUP_REMOVED lines=10> */
.L_x_238:
[----:B------:R-:W-:Y:S05]  /*6750*/  BSYNC B1 ;  /* 0x0000000000017941 */ /* 0x000fea0003800000 */
.L_x_237:
        /* <DEDUP_REMOVED lines=9> */
.L_x_240:
[----:B------:R-:W-:Y:S05]  /*67f0*/  BSYNC B1 ;  /* 0x0000000000017941 */ /* 0x000fea0003800000 */
.L_x_239:
        /* <DEDUP_REMOVED lines=9> */
.L_x_242:
[----:B------:R-:W-:Y:S05]  /*6890*/  BSYNC B1 ;  /* 0x0000000000017941 */ /* 0x000fea0003800000 */
.L_x_241:
        /* <DEDUP_REMOVED lines=10> */
.L_x_244:
[----:B------:R-:W-:Y:S05]  /*6940*/  BSYNC B1 ;  /* 0x0000000000017941 */ /* 0x000fea0003800000 */
.L_x_243:
        /* <DEDUP_REMOVED lines=10> */
.L_x_246:
[----:B------:R-:W-:Y:S05]  /*69f0*/  BSYNC B1 ;  /* 0x0000000000017941 */ /* 0x000fea0003800000 */
.L_x_245:
        /* <DEDUP_REMOVED lines=9> */
.L_x_248:
[----:B------:R-:W-:Y:S05]  /*6a90*/  BSYNC B1 ;  /* 0x0000000000017941 */ /* 0x000fea0003800000 */
.L_x_247:
        /* <DEDUP_REMOVED lines=9> */
.L_x_250:
[----:B------:R-:W-:Y:S05]  /*6b30*/  BSYNC B1 ;  /* 0x0000000000017941 */ /* 0x000fea0003800000 */
.L_x_249:
        /* <DEDUP_REMOVED lines=10> */
.L_x_252:
[----:B------:R-:W-:Y:S05]  /*6be0*/  BSYNC B1 ;  /* 0x0000000000017941 */ /* 0x000fea0003800000 */
.L_x_251:
        /* <DEDUP_REMOVED lines=10> */
.L_x_254:
[----:B------:R-:W-:Y:S05]  /*6c90*/  BSYNC B1 ;  /* 0x0000000000017941 */ /* 0x000fea0003800000 */
.L_x_253:
        /* <DEDUP_REMOVED lines=9> */
.L_x_256:
[----:B------:R-:W-:Y:S05]  /*6d30*/  BSYNC B1 ;  /* 0x0000000000017941 */ /* 0x000fea0003800000 */
.L_x_255:
        /* <DEDUP_REMOVED lines=9> */
.L_x_258:
[----:B------:R-:W-:Y:S05]  /*6dd0*/  BSYNC B1 ;  /* 0x0000000000017941 */ /* 0x000fea0003800000 */
.L_x_257:
        /* <DEDUP_REMOVED lines=10> */
.L_x_260:
[----:B------:R-:W-:Y:S05]  /*6e80*/  BSYNC B1 ;  /* 0x0000000000017941 */ /* 0x000fea0003800000 */
.L_x_259:
        /* <DEDUP_REMOVED lines=10> */
.L_x_262:
[----:B------:R-:W-:Y:S05]  /*6f30*/  BSYNC B1 ;  /* 0x0000000000017941 */ /* 0x000fea0003800000 */
.L_x_261:
        /* <DEDUP_REMOVED lines=9> */
.L_x_264:
[----:B------:R-:W-:Y:S05]  /*6fd0*/  BSYNC B1 ;  /* 0x0000000000017941 */ /* 0x000fea0003800000 */
.L_x_263:
        /* <DEDUP_REMOVED lines=9> */
.L_x_266:
[----:B------:R-:W-:Y:S05]  /*7070*/  BSYNC B1 ;  /* 0x0000000000017941 */ /* 0x000fea0003800000 */
.L_x_265:
        /* <DEDUP_REMOVED lines=10> */
.L_x_268:
[----:B------:R-:W-:Y:S05]  /*7120*/  BSYNC B1 ;  /* 0x0000000000017941 */ /* 0x000fea0003800000 */
.L_x_267:
        /* <DEDUP_REMOVED lines=10> */
.L_x_270:
[----:B------:R-:W-:Y:S05]  /*71d0*/  BSYNC B1 ;  /* 0x0000000000017941 */ /* 0x000fea0003800000 */
.L_x_269:
        /* <DEDUP_REMOVED lines=9> */
.L_x_272:
[----:B------:R-:W-:Y:S05]  /*7270*/  BSYNC B1 ;  /* 0x0000000000017941 */ /* 0x000fea0003800000 */
.L_x_271:
        /* <DEDUP_REMOVED lines=9> */
.L_x_274:
[----:B------:R-:W-:Y:S05]  /*7310*/  BSYNC B1 ;  /* 0x0000000000017941 */ /* 0x000fea0003800000 */
.L_x_273:
        /* <DEDUP_REMOVED lines=10> */
.L_x_276:
[----:B------:R-:W-:Y:S05]  /*73c0*/  BSYNC B1 ;  /* 0x0000000000017941 */ /* 0x000fea0003800000 */
.L_x_275:
        /* <DEDUP_REMOVED lines=10> */
.L_x_278:
[----:B------:R-:W-:Y:S05]  /*7470*/  BSYNC B1 ;  /* 0x0000000000017941 */ /* 0x000fea0003800000 */
.L_x_277:
        /* <DEDUP_REMOVED lines=9> */
.L_x_280:
[----:B------:R-:W-:Y:S05]  /*7510*/  BSYNC B1 ;  /* 0x0000000000017941 */ /* 0x000fea0003800000 */
.L_x_279:
        /* <DEDUP_REMOVED lines=9> */
.L_x_282:
[----:B------:R-:W-:Y:S05]  /*75b0*/  BSYNC B1 ;  /* 0x0000000000017941 */ /* 0x000fea0003800000 */
.L_x_281:
        /* <DEDUP_REMOVED lines=10> */
.L_x_284:
[----:B------:R-:W-:Y:S05]  /*7660*/  BSYNC B1 ;  /* 0x0000000000017941 */ /* 0x000fea0003800000 */
.L_x_283:
        /* <DEDUP_REMOVED lines=10> */
.L_x_286:
[----:B------:R-:W-:Y:S05]  /*7710*/  BSYNC B1 ;  /* 0x0000000000017941 */ /* 0x000fea0003800000 */
.L_x_285:
[----:B01--45:R-:W-:Y:S01]  /*7720*/  IMAD.U32 R7, R22, 0x10000, RZ ;  /* 0x0001000016077824 */ /* 0x033fe200078e00ff */
        /* <DEDUP_REMOVED lines=8> */
.L_x_288:
[----:B------:R-:W-:Y:S05]  /*77b0*/  BSYNC B1 ;  /* 0x0000000000017941 */ /* 0x000fea0003800000 */
.L_x_287:
[----:B0----5:R-:W-:Y:S01]  /*77c0*/  IMAD.U32 R5, R22, 0x10000, RZ ;  /* 0x0001000016057824 */ /* 0x021fe200078e00ff */
[----:B------:R-:W-:Y:S01]  /*77d0*/  ISETP.GT.AND P1, PT, R3, 0x8, P1 ;  /* 0x000000080300780c */ /* 0x000fe20000f24270 */
[----:B------:R-:W-:Y:S01]  /*77e0*/  @P0 IMAD.MOV.U32 R4, RZ, RZ, R10 ;  /* 0x000000ffff040224 */ /* 0x000fe200078e000a */
[----:B------:R-:W-:Y:S01]  /*77f0*/  BSSY B1, `(.L_x_289) ;  /* 0x0000009000017945 */ /* 0x000fe20003800000 */
[----:B------:R-:W-:-:S04]  /*7800*/  FMUL R5, R5, R154 ;  /* 0x0000009a05057220 */ /* 0x000fc80000400000 */
[----:B------:R-:W-:-:S05]  /*7810*/  FFMA R5, R150, R153, R5 ;  /* 0x0000009996057223 */ /* 0x000fca0000000005 */
[----:B------:R-:W-:-:S04]  /*7820*/  F2FP.BF16.F32.PACK_AB R5, RZ, R5 ;  /* 0x00000005ff05723e */ /* 0x000fc800000010ff */
[----:B------:R-:W-:Y:S01]  /*7830*/  PRMT R2, R5, 0x7610, R2 ;  /* 0x0000761005027816 */ /* 0x000fe20000000002 */
[----:B------:R-:W-:-:S05]  /*7840*/  @P0 IMAD.MOV.U32 R5, RZ, RZ, R11 ;  /* 0x000000ffff050224 */ /* 0x000fca00078e000b */
[----:B------:R0:W-:Y:S01]  /*7850*/  @P0 STG.E.U16 desc[UR36][R4.64+0x1f0], R2 ;  /* 0x0001f00204000986 */ /* 0x0001e2000c101524 */
[----:B------:R-:W-:Y:S05]  /*7860*/  @!P1 BRA `(.L_x_290) ;  /* 0x0000000000049947 */ /* 0x000fea0003800000 */
[----:B------:R4:W5:Y:S02]  /*7870*/  LDG.E.LTC128B.U16 R22, desc[UR36][R8.64+0x1f2] ;  /* 0x0001f22408167981 */ /* 0x000964000c1e1520 */
.L_x_290:
[----:B------:R-:W-:Y:S05]  /*7880*/  BSYNC B1 ;  /* 0x0000000000017941 */ /* 0x000fea0003800000 */
.L_x_289:
[----:B------:R-:W-:Y:S05]  /*7890*/  @!P1 BRA `(.L_x_291) ;  /* 0x0000002400409947 */ /* 0x000fea0003800000 */
[----:B-----5:R-:W-:-:S04]  /*78a0*/  IMAD.U32 R3, R22, 0x10000, RZ ;  /* 0x0001000016037824 */ /* 0x020fc800078e00ff */
[----:B------:R-:W-:-:S04]  /*78b0*/  FMUL R0, R3, R154 ;  /* 0x0000009a03007220 */ /* 0x000fc80000400000 */
[----:B------:R-:W-:-:S05]  /*78c0*/  FFMA R0, R151, R153, R0 ;  /* 0x0000009997007223 */ /* 0x000fca0000000000 */
[----:B------:R-:W-:-:S05]  /*78d0*/  F2FP.BF16.F32.PACK_AB R0, RZ, R0 ;  /* 0x00000000ff00723e */ /* 0x000fca00000010ff */
[----:B------:R0:W-:Y:S01]  /*78e0*/  STG.E.U16 desc[UR36][R10.64+0x1f2], R0 ;  /* 0x0001f2000a007986 */ /* 0x0001e2000c101524 */
[----:B------:R-:W-:Y:S05]  /*78f0*/  BRA `(.L_x_291) ;  /* 0x0000002400287947 */ /* 0x000fea0003800000 */
.L_x_38:
[----:B------:R-:W-:Y:S01]  /*7900*/  ISETP.GT.AND P2, PT, R0, 0x1, PT ;  /* 0x000000010000780c */ /* 0x000fe20003f44270 */
[----:B------:R-:W-:Y:S01]  /*7910*/  ULDC.64 UR4, c[0x0][0x5c0] ;  /* 0x0001700000047ab9 */ /* 0x000fe20000000a00 */
[-C--:B------:R-:W-:Y:S01]  /*7920*/  FMUL R24, R24, R153.reuse ;  /* 0x0000009918187220 */ /* 0x080fe20000400000 */
[-C--:B------:R-:W-:Y:S01]  /*7930*/  FMUL R25, R25, R153.reuse ;  /* 0x0000009919197220 */ /* 0x080fe20000400000 */
[----:B------:R-:W-:Y:S01]  /*7940*/  ISETP.GT.AND P1, PT, R3, RZ, P2 ;  /* 0x000000ff0300720c */ /* 0x000fe20001724270 */
[-C--:B------:R-:W-:Y:S01]  /*7950*/  FMUL R26, R26, R153.reuse ;  /* 0x000000991a1a7220 */ /* 0x080fe20000400000 */
[----:B------:R-:W-:Y:S01]  /*7960*/  LEA R4, P4, R6, UR4, 0x1 ;  /* 0x0000000406047c11 */ /* 0x000fe2000f8808ff */
[-C--:B------:R-:W-:Y:S01]  /*7970*/  FMUL R27, R27, R153.reuse ;  /* 0x000000991b1b7220 */ /* 0x080fe20000400000 */
[----:B------:R-:W-:Y:S01]  /*7980*/  F2FP.BF16.F32.PACK_AB R24, RZ, R24 ;  /* 0x00000018ff18723e */ /* 0x000fe200000010ff */
[-C--:B------:R-:W-:Y:S01]  /*7990*/  FMUL R28, R28, R153.reuse ;  /* 0x000000991c1c7220 */ /* 0x080fe20000400000 */
[----:B------:R-:W-:Y:S01]  /*79a0*/  LEA.HI.X R5, R6, UR5, R181, 0x1, P4 ;  /* 0x0000000506057c11 */ /* 0x000fe2000a0f0cb5 */
[----:B------:R-:W-:Y:S01]  /*79b0*/  FMUL R29, R29, R153 ;  /* 0x000000991d1d7220 */ /* 0x000fe20000400000 */
[----:B------:R-:W-:Y:S01]  /*79c0*/  F2FP.BF16.F32.PACK_AB R25, RZ, R25 ;  /* 0x00000019ff19723e */ /* 0x000fe200000010ff */
[-C--:B------:R-:W-:Y:S01]  /*79d0*/  FMUL R30, R30, R153.reuse ;  /* 0x000000991e1e7220 */ /* 0x080fe20000400000 */
[----:B------:R-:W-:Y:S01]  /*79e0*/  ISETP.GT.AND P2, PT, R3, 0x8, P2 ;  /* 0x000000080300780c */ /* 0x000fe20001744270 */
[----:B------:R-:W-:Y:S01]  /*79f0*/  @P3 STG.E.U16 desc[UR36][R4.64], R24 ;  /* 0x0000001804003986 */ /* 0x000fe2000c101524 */
[C---:B------:R-:W-:Y:S01]  /*7a00*/  SHF.L.U64.HI R11, R10.reuse, 0x4, R11 ;  /* 0x000000040a0b7819 */ /* 0x040fe2000001020b */
[-C--:B------:R-:W-:Y:S01]  /*7a10*/  FMUL R31, R31, R153.reuse ;  /* 0x000000991f1f7220 */ /* 0x080fe20000400000 */
[----:B------:R-:W-:Y:S01]  /*7a20*/  LEA R6, P3, R10, R4, 0x4 ;  /* 0x000000040a067211 */ /* 0x000fe200078620ff */
[----:B------:R-:W-:Y:S01]  /*7a30*/  @P1 STG.E.U16 desc[UR36][R4.64+0x2], R25 ;  /* 0x0000021904001986 */ /* 0x000fe2000c101524 */
[----:B------:R-:W-:Y:S01]  /*7a40*/  ISETP.GT.AND P1, PT, R3, 0x8, P0 ;  /* 0x000000080300780c */ /* 0x000fe20000724270 */
[----:B------:R-:W-:Y:S01]  /*7a50*/  FMUL R32, R32, R153 ;  /* 0x0000009920207220 */ /* 0x000fe20000400000 */
[----:B------:R-:W-:Y:S01]  /*7a60*/  F2FP.BF16.F32.PACK_AB R26, RZ, R26 ;  /* 0x0000001aff1a723e */ /* 0x000fe200000010ff */
[----:B------:R-:W-:Y:S01]  /*7a70*/  IMAD.X R7, R11, 0x1, R5, P3 ;  /* 0x000000010b077824 */ /* 0x000fe200018e0605 */
[----:B------:R-:W-:Y:S01]  /*7a80*/  F2FP.BF16.F32.PACK_AB R27, RZ, R27 ;  /* 0x0000001bff1b723e */ /* 0x000fe200000010ff */
[-C--:B------:R-:W-:Y:S01]  /*7a90*/  FMUL R33, R33, R153.reuse ;  /* 0x0000009921217220 */ /* 0x080fe20000400000 */
[----:B------:R-:W-:Y:S01]  /*7aa0*/  ISETP.GT.AND P0, PT, R0, 0x8, PT ;  /* 0x000000080000780c */ /* 0x000fe20003f04270 */
[-C--:B------:R-:W-:Y:S01]  /*7ab0*/  FMUL R34, R34, R153.reuse ;  /* 0x0000009922227220 */ /* 0x080fe20000400000 */
[----:B------:R-:W-:Y:S01]  /*7ac0*/  F2FP.BF16.F32.PACK_AB R28, RZ, R28 ;  /* 0x0000001cff1c723e */ /* 0x000fe200000010ff */
[-C--:B------:R-:W-:Y:S01]  /*7ad0*/  FMUL R35, R35, R153.reuse ;  /* 0x0000009923237220 */ /* 0x080fe20000400000 */
[C---:B------:R-:W-:Y:S01]  /*7ae0*/  ISETP.GT.AND P4, PT, R3.reuse, RZ, P0 ;  /* 0x000000ff0300720c */ /* 0x040fe20000784270 */
[----:B------:R-:W-:Y:S01]  /*7af0*/  FMUL R36, R36, R153 ;  /* 0x0000009924247220 */ /* 0x000fe20000400000 */
[----:B------:R-:W-:Y:S01]  /*7b00*/  F2FP.BF16.F32.PACK_AB R29, RZ, R29 ;  /* 0x0000001dff1d723e */ /* 0x000fe200000010ff */
[----:B------:R-:W-:Y:S01]  /*7b10*/  @P1 STG.E.U16 desc[UR36][R6.64], R26 ;  /* 0x0000001a06001986 */ /* 0x000fe2000c101524 */
[----:B------:R-:W-:Y:S01]  /*7b20*/  ISETP.GT.AND P1, PT, R3, 0x8, P0 ;  /* 0x000000080300780c */ /* 0x000fe20000724270 */
[-C--:B------:R-:W-:Y:S01]  /*7b30*/  FMUL R37, R37, R153.reuse ;  /* 0x0000009925257220 */ /* 0x080fe20000400000 */
[----:B------:R-:W-:Y:S01]  /*7b40*/  F2FP.BF16.F32.PACK_AB R30, RZ, R30 ;  /* 0x0000001eff1e723e */ /* 0x000fe200000010ff */
[----:B------:R-:W-:Y:S01]  /*7b50*/  @P2 STG.E.U16 desc[UR36][R6.64+0x2], R27 ;  /* 0x0000021b06002986 */ /* 0x000fe2000c101524 */
[----:B------:R-:W-:Y:S01]  /*7b60*/  ISETP.GT.AND P2, PT, R0, 0x9, PT ;  /* 0x000000090000780c */ /* 0x000fe20003f44270 */
[----:B------:R-:W-:Y:S01]  /*7b70*/  FMUL R38, R38, R153 ;  /* 0x0000009926267220 */ /* 0x000fe20000400000 */
[----:B------:R-:W-:Y:S01]  /*7b80*/  F2FP.BF16.F32.PACK_AB R31, RZ, R31 ;  /* 0x0000001fff1f723e */ /* 0x000fe200000010ff */
[-C--:B------:R-:W-:Y:S01]  /*7b90*/  FMUL R39, R39, R153.reuse ;  /* 0x0000009927277220 */ /* 0x080fe20000400000 */
[C---:B------:R-:W-:Y:S01]  /*7ba0*/  ISETP.GT.AND P3, PT, R3.reuse, RZ, P2 ;  /* 0x000000ff0300720c */ /* 0x040fe20001764270 */
[----:B------:R-:W-:Y:S01]  /*7bb0*/  @P4 STG.E.U16 desc[UR36][R4.64+0x10], R28 ;  /* 0x0000101c04004986 */ /* 0x000fe2000c101524 */
[----:B------:R-:W-:Y:S01]  /*7bc0*/  ISETP.GT.AND P2, PT, R3, 0x8, P2 ;  /* 0x000000080300780c */ /* 0x000fe20001744270 */
[-C--:B------:R-:W-:Y:S01]  /*7bd0*/  FMUL R40, R40, R153.reuse ;  /* 0x0000009928287220 */ /* 0x080fe20000400000 */
[----:B------:R-:W-:Y:S01]  /*7be0*/  ISETP.GT.AND P0, PT, R0, 0x10, PT ;  /* 0x000000100000780c */ /* 0x000fe20003f04270 */
[-C--:B------:R-:W-:Y:S01]  /*7bf0*/  FMUL R41, R41, R153.reuse ;  /* 0x0000009929297220 */ /* 0x080fe20000400000 */
[----:B------:R-:W-:Y:S01]  /*7c00*/  F2FP.BF16.F32.PACK_AB R32, RZ, R32 ;  /* 0x00000020ff20723e */ /* 0x000fe200000010ff */
[-C--:B------:R-:W-:Y:S01]  /*7c10*/  FMUL R42, R42, R153.reuse ;  /* 0x000000992a2a7220 */ /* 0x080fe20000400000 */
[----:B------:R-:W-:Y:S01]  /*7c20*/  ISETP.GT.AND P4, PT, R3, RZ, P0 ;  /* 0x000000ff0300720c */ /* 0x000fe20000784270 */
[----:B------:R-:W-:Y:S01]  /*7c30*/  FMUL R43, R43, R153 ;  /* 0x000000992b2b7220 */ /* 0x000fe20000400000 */
[----:B------:R-:W-:Y:S01]  /*7c40*/  F2FP.BF16.F32.PACK_AB R33, RZ, R33 ;  /* 0x00000021ff21723e */ /* 0x000fe200000010ff */
[-C--:B------:R-:W-:Y:S01]  /*7c50*/  FMUL R44, R44, R153.reuse ;  /* 0x000000992c2c7220 */ /* 0x080fe20000400000 */
[----:B------:R-:W-:Y:S01]  /*7c60*/  F2FP.BF16.F32.PACK_AB R34, RZ, R34 ;  /* 0x00000022ff22723e */ /* 0x000fe200000010ff */
[----:B------:R-:W-:Y:S01]  /*7c70*/  @P3 STG.E.U16 desc[UR36][R4.64+0x12], R29 ;  /* 0x0000121d04003986 */ /* 0x000fe2000c101524 */
[----:B------:R-:W-:Y:S01]  /*7c80*/  ISETP.GT.AND P3, PT, R0, 0x11, PT ;  /* 0x000000110000780c */ /* 0x000fe20003f64270 */
[----:B------:R-:W-:Y:S01]  /*7c90*/  FMUL R45, R45, R153 ;  /* 0x000000992d2d7220 */ /* 0x000fe20000400000 */
[----:B------:R-:W-:Y:S01]  /*7ca0*/  F2FP.BF16.F32.PACK_AB R35, RZ, R35 ;  /* 0x00000023ff23723e */ /* 0x000fe200000010ff */
[----:B------:R-:W-:Y:S01]  /*7cb0*/  @P1 STG.E.U16 desc[UR36][R6.64+0x10], R30 ;  /* 0x0000101e06001986 */ /* 0x000fe2000c101524 */
[C---:B------:R-:W-:Y:S01]  /*7cc0*/  ISETP.GT.AND P1, PT, R3.reuse, 0x8, P0 ;  /* 0x000000080300780c */ /* 0x040fe20000724270 */
[-C--:B------:R-:W-:Y:S01]  /*7cd0*/  FMUL R46, R46, R153.reuse ;  /* 0x000000992e2e7220 */ /* 0x080fe20000400000 */
[----:B------:R-:W-:Y:S01]  /*7ce0*/  ISETP.GT.AND P0, PT, R0, 0x18, PT ;  /* 0x000000180000780c */ /* 0x000fe20003f04270 */
[----:B------:R-:W-:Y:S01]  /*7cf0*/  @P2 STG.E.U16 desc[UR36][R6.64+0x12], R31 ;  /* 0x0000121f06002986 */ /* 0x000fe2000c101524 */
[----:B------:R-:W-:Y:S01]  /*7d00*/  ISETP.GT.AND P2, PT, R3, RZ, P3 ;  /* 0x000000ff0300720c */ /* 0x000fe20001f44270 */
[-C--:B------:R-:W-:Y:S01]  /*7d10*/  FMUL R47, R47, R153.reuse ;  /* 0x000000992f2f7220 */ /* 0x080fe20000400000 */
[C---:B------:R-:W-:Y:S01]  /*7d20*/  ISETP.GT.AND P3, PT, R3.reuse, 0x8, P3 ;  /* 0x000000080300780c */ /* 0x040fe20001f64270 */
[----:B------:R-:W-:Y:S01]  /*7d30*/  @P4 STG.E.U16 desc[UR36][R4.64+0x20], R32 ;  /* 0x0000202004004986 */ /* 0x000fe2000c101524 */
[----:B------:R-:W-:Y:S01]  /*7d40*/  ISETP.GT.AND P4, PT, R3, RZ, P0 ;  /* 0x000000ff0300720c */ /* 0x000fe20000784270 */
[-C--:B------:R-:W-:Y:S01]  /*7d50*/  FMUL R48, R48, R153.reuse ;  /* 0x0000009930307220 */ /* 0x080fe20000400000 */
[----:B------:R-:W-:Y:S01]  /*7d60*/  F2FP.BF16.F32.PACK_AB R36, RZ, R36 ;  /* 0x00000024ff24723e */ /* 0x000fe200000010ff */
[----:B------:R-:W-:Y:S01]  /*7d70*/  FMUL R49, R49, R153 ;  /* 0x0000009931317220 */ /* 0x000fe20000400000 */
[----:B------:R-:W-:Y:S01]  /*7d80*/  F2FP.BF16.F32.PACK_AB R37, RZ, R37 ;  /* 0x00000025ff25723e */ /* 0x000fe200000010ff */
[-C--:B------:R-:W-:Y:S01]  /*7d90*/  FMUL R50, R50, R153.reuse ;  /* 0x0000009932327220 */ /* 0x080fe20000400000 */
[----:B------:R-:W-:Y:S01]  /*7da0*/  F2FP.BF16.F32.PACK_AB R38, RZ, R38 ;  /* 0x00000026ff26723e */ /* 0x000fe200000010ff */
[----:B------:R-:W-:Y:S01]  /*7db0*/  FMUL R51, R51, R153 ;  /* 0x0000009933337220 */ /* 0x000fe20000400000 */
[----:B------:R-:W-:Y:S01]  /*7dc0*/  F2FP.BF16.F32.PACK_AB R39, RZ, R39 ;  /* 0x00000027ff27723e */ /* 0x000fe200000010ff */
[----:B------:R-:W-:Y:S01]  /*7dd0*/  @P2 STG.E.U16 desc[UR36][R4.64+0x22], R33 ;  /* 0x0000222104002986 */ /* 0x000fe2000c101524 */
[----:B------:R-:W-:Y:S01]  /*7de0*/  F2FP.BF16.F32.PACK_AB R40, RZ, R40 ;  /* 0x00000028ff28723e */ /* 0x000fe200000010ff */
[----:B------:R-:W-:Y:S01]  /*7df0*/  FMUL R52, R52, R153 ;  /* 0x0000009934347220 */ /* 0x000fe20000400000 */
[----:B------:R-:W-:Y:S01]  /*7e00*/  F2FP.BF16.F32.PACK_AB R41, RZ, R41 ;  /* 0x00000029ff29723e */ /* 0x000fe200000010ff */
[----:B------:R-:W-:Y:S01]  /*7e10*/  @P1 STG.E.U16 desc[UR36][R6.64+0x20], R34 ;  /* 0x0000202206001986 */ /* 0x000fe2000c101524 */
[----:B------:R-:W-:Y:S01]  /*7e20*/  ISETP.GT.AND P1, PT, R3, 0x8, P0 ;  /* 0x000000080300780c */ /* 0x000fe20000724270 */
[-C--:B------:R-:W-:Y:S01]  /*7e30*/  FMUL R53, R53, R153.reuse ;  /* 0x0000009935357220 */ /* 0x080fe20000400000 */
[C---:B------:R-:W-:Y:S01]  /*7e40*/  ISETP.GT.AND P0, PT, R0.reuse, 0x20, PT ;  /* 0x000000200000780c */ /* 0x040fe20003f04270 */
[----:B------:R-:W-:Y:S01]  /*7e50*/  @P3 STG.E.U16 desc[UR36][R6.64+0x22], R35 ;  /* 0x0000222306003986 */ /* 0x000fe2000c101524 */
[----:B------:R-:W-:Y:S01]  /*7e60*/  ISETP.GT.AND P3, PT, R0, 0x19, PT ;  /* 0x000000190000780c */ /* 0x000fe20003f64270 */
[-C--:B------:R-:W-:Y:S01]  /*7e70*/  FMUL R54, R54, R153.reuse ;  /* 0x0000009936367220 */ /* 0x080fe20000400000 */
[----:B------:R-:W-:Y:S01]  /*7e80*/  F2FP.BF16.F32.PACK_AB R42, RZ, R42 ;  /* 0x0000002aff2a723e */ /* 0x000fe200000010ff */
[----:B------:R-:W-:Y:S01]  /*7e90*/  @P4 STG.E.U16 desc[UR36][R4.64+0x30], R36 ;  /* 0x0000302404004986 */ /* 0x000fe2000c101524 */
[----:B------:R-:W-:Y:S01]  /*7ea0*/  ISETP.GT.AND P2, PT, R3, RZ, P3 ;  /* 0x000000ff0300720c */ /* 0x000fe20001f44270 */
[-C--:B------:R-:W-:Y:S01]  /*7eb0*/  FMUL R55, R55, R153.reuse ;  /* 0x0000009937377220 */ /* 0x080fe20000400000 */
[C---:B------:R-:W-:Y:S01]  /*7ec0*/  ISETP.GT.AND P3, PT, R3.reuse, 0x8, P3 ;  /* 0x000000080300780c */ /* 0x040fe20001f64270 */
[-C--:B------:R-:W-:Y:S01]  /*7ed0*/  FMUL R56, R56, R153.reuse ;  /* 0x0000009938387220 */ /* 0x080fe20000400000 */
[----:B------:R-:W-:Y:S01]  /*7ee0*/  ISETP.GT.AND P4, PT, R3, RZ, P0 ;  /* 0x000000ff0300720c */ /* 0x000fe20000784270 */
[----:B------:R-:W-:Y:S01]  /*7ef0*/  FMUL R57, R57, R153 ;  /* 0x0000009939397220 */ /* 0x000fe20000400000 */
[----:B------:R-:W-:Y:S01]  /*7f00*/  F2FP.BF16.F32.PACK_AB R43, RZ, R43 ;  /* 0x0000002bff2b723e */ /* 0x000fe200000010ff */
[-C--:B------:R-:W-:Y:S01]  /*7f10*/  FMUL R58, R58, R153.reuse ;  /* 0x000000993a3a7220 */ /* 0x080fe20000400000 */
[----:B------:R-:W-:Y:S01]  /*7f20*/  F2FP.BF16.F32.PACK_AB R44, RZ, R44 ;  /* 0x0000002cff2c723e */ /* 0x000fe200000010ff */
[----:B------:R-:W-:Y:S01]  /*7f30*/  FMUL R59, R59, R153 ;  /* 0x000000993b3b7220 */ /* 0x000fe20000400000 */
[----:B------:R-:W-:Y:S01]  /*7f40*/  F2FP.BF16.F32.PACK_AB R45, RZ, R45 ;  /* 0x0000002dff2d723e */ /* 0x000fe200000010ff */
[----:B------:R-:W-:Y:S01]  /*7f50*/  FMUL R60, R60, R153 ;  /* 0x000000993c3c7220 */ /* 0x000fe20000400000 */
[----:B------:R-:W-:Y:S01]  /*7f60*/  F2FP.BF16.F32.PACK_AB R46, RZ, R46 ;  /* 0x0000002eff2e723e */ /* 0x000fe200000010ff */
[----:B------:R-:W-:Y:S01]  /*7f70*/  @P2 STG.E.U16 desc[UR36][R4.64+0x32], R37 ;  /* 0x0000322504002986 */ /* 0x000fe2000c101524 */
[----:B------:R-:W-:Y:S01]  /*7f80*/  F2FP.BF16.F32.PACK_AB R47, RZ, R47 ;  /* 0x0000002fff2f723e */ /* 0x000fe200000010ff */
[-C--:B------:R-:W-:Y:S01]  /*7f90*/  FMUL R61, R61, R153.reuse ;  /* 0x000000993d3d7220 */ /* 0x080fe20000400000 */
[----:B------:R-:W-:Y:S01]  /*7fa0*/  F2FP.BF16.F32.PACK_AB R48, RZ, R48 ;  /* 0x00000030ff30723e */ /* 0x000fe200000010ff */
[----:B------:R-:W-:Y:S01]  /*7fb0*/  @P1 STG.E.U16 desc[UR36][R6.64+0x30], R38 ;  /* 0x0000302606001986 */ /* 0x000fe2000c101524 */
[----:B------:R-:W-:Y:S01]  /*7fc0*/  ISETP.GT.AND P1, PT, R3, 0x8, P0 ;  /* 0x000000080300780c */ /* 0x000fe20000724270 */
[-C--:B------:R-:W-:Y:S01]  /*7fd0*/  FMUL R62, R62, R153.reuse ;  /* 0x000000993e3e7220 */ /* 0x080fe20000400000 */
[C---:B------:R-:W-:Y:S01]  /*7fe0*/  ISETP.GT.AND P0, PT, R0.reuse, 0x28, PT ;  /* 0x000000280000780c */ /* 0x040fe20003f04270 */
[----:B------:R-:W-:Y:S01]  /*7ff0*/  @P3 STG.E.U16 desc[UR36][R6.64+0x32], R39 ;  /* 0x0000322706003986 */ /* 0x000fe2000c101524 */
[----:B------:R-:W-:Y:S01]  /*8000*/  ISETP.GT.AND P3, PT, R0, 0x21, PT ;  /* 0x000000210000780c */ /* 0x000fe20003f64270 */
[----:B------:R-:W-:Y:S01]  /*8010*/  FMUL R63, R63, R153 ;  /* 0x000000993f3f7220 */ /* 0x000fe20000400000 */
[----:B------:R-:W-:Y:S01]  /*8020*/  F2FP.BF16.F32.PACK_AB R49, RZ, R49 ;  /* 0x00000031ff31723e */ /* 0x000fe200000010ff */
[----:B------:R-:W-:Y:S01]  /*8030*/  @P4 STG.E.U16 desc[UR36][R4.64+0x40], R40 ;  /* 0x0000402804004986 */ /* 0x000fe2000c101524 */
[C---:B------:R-:W-:Y:S01]  /*8040*/  ISETP.GT.AND P2, PT, R3.reuse, RZ, P3 ;  /* 0x000000ff0300720c */ /* 0x040fe20001f44270 */
[-C--:B------:R-:W-:Y:S01]  /*8050*/  FMUL R64, R64, R153.reuse ;  /* 0x0000009940407220 */ /* 0x080fe20000400000 */
[----:B------:R-:W-:Y:S01]  /*8060*/  ISETP.GT.AND P3, PT, R3, 0x8, P3 ;  /* 0x000000080300780c */ /* 0x000fe20001f64270 */
[-C--:B------:R-:W-:Y:S01]  /*8070*/  FMUL R65, R65, R153.reuse ;  /* 0x0000009941417220 */ /* 0x080fe20000400000 */
        /* <DEDUP_REMOVED lines=248> */
[----:B------:R-:W-:-:S02]  /*9000*/  ISETP.GT.AND P1, PT, R3, 0x8, P0 ;  /* 0x000000080300780c */ /* 0x000fc40000724270 */
[C---:B------:R-:W-:Y:S01]  /*9010*/  ISETP.GT.AND P0, PT, R0.reuse, 0x78, PT ;  /* 0x000000780000780c */ /* 0x040fe20003f04270 */
[----:B------:R-:W-:Y:S01]  /*9020*/  @P3 STG.E.U16 desc[UR36][R6.64+0xd2], R79 ;  /* 0x0000d24f06003986 */ /* 0x000fe2000c101524 */
[----:B------:R-:W-:Y:S02]  /*9030*/  ISETP.GT.AND P3, PT, R0, 0x71, PT ;  /* 0x000000710000780c */ /* 0x000fe40003f64270 */
[----:B------:R-:W-:Y:S01]  /*9040*/  F2FP.BF16.F32.PACK_AB R119, RZ, R119 ;  /* 0x00000077ff77723e */ /* 0x000fe200000010ff */
[----:B------:R-:W-:Y:S01]  /*9050*/  @P4 STG.E.U16 desc[UR36][R4.64+0xe0], R80 ;  /* 0x0000e05004004986 */ /* 0x000fe2000c101524 */
[C---:B------:R-:W-:Y:S02]  /*9060*/  ISETP.GT.AND P2, PT, R3.reuse, RZ, P3 ;  /* 0x000000ff0300720c */ /* 0x040fe40001f44270 */
[C---:B------:R-:W-:Y:S02]  /*9070*/  ISETP.GT.AND P3, PT, R3.reuse, 0x8, P3 ;  /* 0x000000080300780c */ /* 0x040fe40001f64270 */
[----:B------:R-:W-:-:S02]  /*9080*/  ISETP.GT.AND P4, PT, R3, RZ, P0 ;  /* 0x000000ff0300720c */ /* 0x000fc40000784270 */
[----:B------:R-:W-:Y:S02]  /*9090*/  F2FP.BF16.F32.PACK_AB R120, RZ, R120 ;  /* 0x00000078ff78723e */ /* 0x000fe400000010ff */
[----:B------:R-:W-:Y:S02]  /*90a0*/  F2FP.BF16.F32.PACK_AB R121, RZ, R121 ;  /* 0x00000079ff79723e */ /* 0x000fe400000010ff */
[----:B------:R-:W-:Y:S02]  /*90b0*/  F2FP.BF16.F32.PACK_AB R122, RZ, R122 ;  /* 0x0000007aff7a723e */ /* 0x000fe400000010ff */
[----:B------:R-:W-:Y:S01]  /*90c0*/  F2FP.BF16.F32.PACK_AB R123, RZ, R123 ;  /* 0x0000007bff7b723e */ /* 0x000fe200000010ff */
[----:B------:R-:W-:Y:S01]  /*90d0*/  @P2 STG.E.U16 desc[UR36][R4.64+0xe2], R81 ;  /* 0x0000e25104002986 */ /* 0x000fe2000c101524 */
[----:B------:R-:W-:Y:S02]  /*90e0*/  F2FP.BF16.F32.PACK_AB R124, RZ, R124 ;  /* 0x0000007cff7c723e */ /* 0x000fe400000010ff */
        /* <DEDUP_REMOVED lines=66> */
[----:B------:R-:W-:Y:S04]  /*9510*/  @P2 STG.E.U16 desc[UR36][R4.64+0x122], R97 ;  /* 0x0001226104002986 */ /* 0x000fe8000c101524 */
[----:B------:R-:W-:Y:S01]  /*9520*/  @P1 STG.E.U16 desc[UR36][R6.64+0x120], R98 ;  /* 0x0001206206001986 */ /* 0x000fe2000c101524 */
[----:B------:R-:W-:-:S02]  /*9530*/  ISETP.GT.AND P1, PT, R3, 0x8, P0 ;  /* 0x000000080300780c */ /* 0x000fc40000724270 */
[C---:B------:R-:W-:Y:S01]  /*9540*/  ISETP.GT.AND P0, PT, R0.reuse, 0xa0, PT ;  /* 0x000000a00000780c */ /* 0x040fe20003f04270 */
[----:B------:R-:W-:Y:S01]  /*9550*/  @P3 STG.E.U16 desc[UR36][R6.64+0x122], R99 ;  /* 0x0001226306003986 */ /* 0x000fe2000c101524 */
[----:B------:R-:W-:-:S03]  /*9560*/  ISETP.GT.AND P3, PT, R0, 0x99, PT ;  /* 0x000000990000780c */ /* 0x000fc60003f64270 */
[----:B------:R-:W-:Y:S01]  /*9570*/  @P4 STG.E.U16 desc[UR36][R4.64+0x130], R100 ;  /* 0x0001306404004986 */ /* 0x000fe2000c101524 */
[C---:B------:R-:W-:Y:S02]  /*9580*/  ISETP.GT.AND P2, PT, R3.reuse, RZ, P3 ;  /* 0x000000ff0300720c */ /* 0x040fe40001f44270 */
[C---:B------:R-:W-:Y:S02]  /*9590*/  ISETP.GT.AND P3, PT, R3.reuse, 0x8, P3 ;  /* 0x000000080300780c */ /* 0x040fe40001f64270 */
[----:B------:R-:W-:-:S09]  /*95a0*/  ISETP.GT.AND P4, PT, R3, RZ, P0 ;  /* 0x000000ff0300720c */ /* 0x000fd20000784270 */
[----:B------:R-:W-:Y:S04]  /*95b0*/  @P2 STG.E.U16 desc[UR36][R4.64+0x132], R101 ;  /* 0x0001326504002986 */ /* 0x000fe8000c101524 */
[----:B------:R-:W-:Y:S01]  /*95c0*/  @P1 STG.E.U16 desc[UR36][R6.64+0x130], R102 ;  /* 0x0001306606001986 */ /* 0x000fe2000c101524 */
[----:B------:R-:W-:Y:S02]  /*95d0*/  ISETP.GT.AND P1, PT, R3, 0x8, P0 ;  /* 0x000000080300780c */ /* 0x000fe40000724270 */
        /* <DEDUP_REMOVED lines=76> */
[C---:B------:R-:W-:Y:S02]  /*9aa0*/  ISETP.GT.AND P3, PT, R3.reuse, RZ, P0 ;  /* 0x000000ff0300720c */ /* 0x040fe40000764270 */
[----:B------:R-:W-:-:S07]  /*9ab0*/  ISETP.GT.AND P0, PT, R3, 0x8, P0 ;  /* 0x000000080300780c */ /* 0x000fce0000704270 */
[----:B------:R-:W-:Y:S04]  /*9ac0*/  @P2 STG.E.U16 desc[UR36][R4.64+0x1b2], R133 ;  /* 0x0001b28504002986 */ /* 0x000fe8000c101524 */
[----:B------:R-:W-:Y:S01]  /*9ad0*/  @P1 STG.E.U16 desc[UR36][R6.64+0x1b0], R134 ;  /* 0x0001b08606001986 */ /* 0x000fe2000c101524 */
[----:B------:R-:W-:-:S03]  /*9ae0*/  ISETP.GT.AND P1, PT, R0, 0xe8, PT ;  /* 0x000000e80000780c */ /* 0x000fc60003f24270 */
        /* <DEDUP_REMOVED lines=11> */
[C---:B------:R-:W-:Y:S02]  /*9ba0*/  ISETP.GT.AND P2, PT, R3.reuse, RZ, P0 ;  /* 0x000000ff0300720c */ /* 0x040fe40000744270 */
[----:B------:R-:W-:Y:S01]  /*9bb0*/  ISETP.GT.AND P0, PT, R3, 0x8, P0 ;  /* 0x000000080300780c */ /* 0x000fe20000704270 */
[----:B------:R-:W-:Y:S01]  /*9bc0*/  @P3 STG.E.U16 desc[UR36][R4.64+0x1d0], R140 ;  /* 0x0001d08c04003986 */ /* 0x000fe2000c101524 */
[----:B------:R-:W-:-:S04]  /*9bd0*/  ISETP.GT.AND P3, PT, R0, 0xf0, PT ;  /* 0x000000f00000780c */ /* 0x000fc80003f64270 */
[C---:B------:R-:W-:Y:S02]  /*9be0*/  ISETP.GT.AND P4, PT, R3.reuse, RZ, P3 ;  /* 0x000000ff0300720c */ /* 0x040fe40001f84270 */
[----:B------:R-:W-:-:S03]  /*9bf0*/  ISETP.GT.AND P3, PT, R3, 0x8, P3 ;  /* 0x000000080300780c */ /* 0x000fc60001f64270 */
[----:B------:R-:W-:Y:S01]  /*9c00*/  @P2 STG.E.U16 desc[UR36][R4.64+0x1d2], R141 ;  /* 0x0001d28d04002986 */ /* 0x000fe2000c101524 */
[----:B------:R-:W-:-:S03]  /*9c10*/  ISETP.GT.AND P2, PT, R0, 0xf8, PT ;  /* 0x000000f80000780c */ /* 0x000fc60003f44270 */
[----:B------:R-:W-:Y:S01]  /*9c20*/  @P1 STG.E.U16 desc[UR36][R6.64+0x1d0], R142 ;  /* 0x0001d08e06001986 */ /* 0x000fe2000c101524 */
[----:B------:R-:W-:-:S03]  /*9c30*/  ISETP.GT.AND P1, PT, R0, 0xf9, PT ;  /* 0x000000f90000780c */ /* 0x000fc60003f24270 */
[----:B------:R-:W-:Y:S01]  /*9c40*/  @P0 STG.E.U16 desc[UR36][R6.64+0x1d2], R143 ;  /* 0x0001d28f06000986 */ /* 0x000fe2000c101524 */
[----:B------:R-:W-:-:S03]  /*9c50*/  ISETP.GT.AND P0, PT, R0, 0xf1, PT ;  /* 0x000000f10000780c */ /* 0x000fc60003f04270 */
[----:B------:R-:W-:Y:S01]  /*9c60*/  @P4 STG.E.U16 desc[UR36][R4.64+0x1e0], R144 ;  /* 0x0001e09004004986 */ /* 0x000fe2000c101524 */
[C---:B------:R-:W-:Y:S02]  /*9c70*/  ISETP.GT.AND P4, PT, R3.reuse, RZ, P0 ;  /* 0x000000ff0300720c */ /* 0x040fe40000784270 */
[----:B------:R-:W-:-:S11]  /*9c80*/  ISETP.GT.AND P0, PT, R3, 0x8, P0 ;  /* 0x000000080300780c */ /* 0x000fd60000704270 */
[----:B------:R-:W-:Y:S01]  /*9c90*/  @P4 STG.E.U16 desc[UR36][R4.64+0x1e2], R145 ;  /* 0x0001e29104004986 */ /* 0x000fe2000c101524 */
[C---:B------:R-:W-:Y:S01]  /*9ca0*/  ISETP.GT.AND P4, PT, R3.reuse, RZ, P2 ;  /* 0x000000ff0300720c */ /* 0x040fe20001784270 */
[----:B------:R-:W-:Y:S01]  /*9cb0*/  @P0 IMAD.MOV.U32 R2, RZ, RZ, R6 ;  /* 0x000000ffff020224 */ /* 0x000fe200078e0006 */
[C---:B------:R-:W-:Y:S01]  /*9cc0*/  ISETP.GT.AND P2, PT, R3.reuse, 0x8, P2 ;  /* 0x000000080300780c */ /* 0x040fe20001744270 */
[----:B------:R-:W-:Y:S01]  /*9cd0*/  @P3 STG.E.U16 desc[UR36][R6.64+0x1e0], R146 ;  /* 0x0001e09206003986 */ /* 0x000fe2000c101524 */
[C---:B------:R-:W-:Y:S02]  /*9ce0*/  ISETP.GT.AND P3, PT, R3.reuse, RZ, P1 ;  /* 0x000000ff0300720c */ /* 0x040fe40000f64270 */
[----:B------:R-:W-:Y:S01]  /*9cf0*/  ISETP.GT.AND P1, PT, R3, 0x8, P1 ;  /* 0x000000080300780c */ /* 0x000fe20000f24270 */
[----:B------:R-:W-:-:S05]  /*9d00*/  @P0 IMAD.MOV.U32 R3, RZ, RZ, R7 ;  /* 0x000000ffff030224 */ /* 0x000fca00078e0007 */
[----:B------:R0:W-:Y:S02]  /*9d10*/  @P0 STG.E.U16 desc[UR36][R2.64+0x1e2], R147 ;  /* 0x0001e29302000986 */ /* 0x0001e4000c101524 */
[----:B0-----:R-:W-:Y:S02]  /*9d20*/  @P4 IMAD.MOV.U32 R2, RZ, RZ, R4 ;  /* 0x000000ffff024224 */ /* 0x001fe400078e0004 */
[----:B------:R-:W-:-:S05]  /*9d30*/  @P4 IMAD.MOV.U32 R3, RZ, RZ, R5 ;  /* 0x000000ffff034224 */ /* 0x000fca00078e0005 */
[----:B------:R0:W-:Y:S04]  /*9d40*/  @P4 STG.E.U16 desc[UR36][R2.64+0x1f0], R148 ;  /* 0x0001f09402004986 */ /* 0x0001e8000c101524 */
[----:B------:R1:W-:Y:S01]  /*9d50*/  @P3 STG.E.U16 desc[UR36][R4.64+0x1f2], R149 ;  /* 0x0001f29504003986 */ /* 0x0003e2000c101524 */
[----:B0-----:R-:W-:Y:S02]  /*9d60*/  @P2 IMAD.MOV.U32 R2, RZ, RZ, R6 ;  /* 0x000000ffff022224 */ /* 0x001fe400078e0006 */
[----:B------:R-:W-:-:S05]  /*9d70*/  @P2 IMAD.MOV.U32 R3, RZ, RZ, R7 ;  /* 0x000000ffff032224 */ /* 0x000fca00078e0007 */
[----:B------:R1:W-:Y:S04]  /*9d80*/  @P2 STG.E.U16 desc[UR36][R2.64+0x1f0], R150 ;  /* 0x0001f09602002986 */ /* 0x0003e8000c101524 */
[----:B------:R1:W-:Y:S02]  /*9d90*/  @P1 STG.E.U16 desc[UR36][R6.64+0x1f2], R151 ;  /* 0x0001f29706001986 */ /* 0x0003e4000c101524 */
.L_x_291:
[----:B------:R-:W-:Y:S05]  /*9da0*/  BSYNC B0 ;  /* 0x0000000000007941 */ /* 0x000fea0003800000 */
.L_x_37:
[----:B01----:R-:W2:Y:S01]  /*9db0*/  LDL.64 R2, [R1] ;  /* 0x0000000001027983 */ /* 0x003ea20000100a00 */
[----:B------:R-:W-:Y:S01]  /*9dc0*/  ULDC.64 UR4, c[0x0][0x650] ;  /* 0x0001940000047ab9 */ /* 0x000fe20000000a00 */
[----:B------:R0:W-:Y:S01]  /*9dd0*/  SYNCS.ARRIVE.TRANS64.A1T0 RZ, [R162+UR45], RZ ;  /* 0x000000ffa2ff79a7 */ /* 0x0001e2000810002d */
[----:B------:R-:W-:Y:S01]  /*9de0*/  PRMT R0, RZ, 0x7610, R0 ;  /* 0x00007610ff007816 */ /* 0x000fe20000000000 */
[----:B------:R-:W-:Y:S02]  /*9df0*/  IMAD.MOV.U32 R19, RZ, RZ, -0x1 ;  /* 0xffffffffff137424 */ /* 0x000fe400078e00ff */
[----:B-----5:R-:W-:Y:S01]  /*9e00*/  IMAD.MOV.U32 R22, RZ, RZ, -0x1 ;  /* 0xffffffffff167424 */ /* 0x020fe200078e00ff */
[----:B--2---:R-:W-:-:S04]  /*9e10*/  LEA R18, P0, R2, R18, 0x1 ;  /* 0x0000001202127211 */ /* 0x004fc800078008ff */
[----:B------:R-:W-:Y:S01]  /*9e20*/  LEA.HI.X R17, R2, R17, R23, 0x1, P0 ;  /* 0x0000001102117211 */ /* 0x000fe200000f0c17 */
[----:B------:R-:W-:Y:S01]  /*9e30*/  IMAD.MOV.U32 R2, RZ, RZ, -0x1 ;  /* 0xffffffffff027424 */ /* 0x000fe200078e00ff */
[----:B------:R-:W-:-:S04]  /*9e40*/  ISETP.GE.U32.AND P0, PT, R18, UR4, PT ;  /* 0x0000000412007c0c */ /* 0x000fc8000bf06070 */
[----:B------:R-:W-:-:S13]  /*9e50*/  ISETP.GE.U32.AND.EX P0, PT, R17, UR5, PT, P0 ;  /* 0x0000000511007c0c */ /* 0x000fda000bf06100 */
[----:B0-----:R-:W-:Y:S05]  /*9e60*/  @P0 BRA `(.L_x_292) ;  /* 0x0000000400700947 */ /* 0x001fea0003800000 */
[----:B------:R-:W0:Y:S01]  /*9e70*/  S2R R10, SR_CTAID.X ;  /* 0x00000000000a7919 */ /* 0x000e220000002500 */
[----:B---34-:R-:W1:Y:S01]  /*9e80*/  LDC.64 R8, c[0x0][0x628] ;  /* 0x00018a00ff087b82 */ /* 0x018e620000000a00 */
[----:B------:R-:W-:Y:S01]  /*9e90*/  ULDC UR4, c[0x0][0x150] ;  /* 0x0000540000047ab9 */ /* 0x000fe20000000800 */
[----:B------:R-:W-:Y:S01]  /*9ea0*/  IMAD.MOV.U32 R6, RZ, RZ, R18 ;  /* 0x000000ffff067224 */ /* 0x000fe200078e0012 */
[----:B------:R-:W2:Y:S01]  /*9eb0*/  S2R R20, SR_CTAID.Y ;  /* 0x0000000000147919 */ /* 0x000ea20000002600 */
[----:B------:R-:W-:-:S04]  /*9ec0*/  IMAD.MOV.U32 R7, RZ, RZ, R17 ;  /* 0x000000ffff077224 */ /* 0x000fc800078e0011 */
[----:B------:R-:W3:Y:S08]  /*9ed0*/  LDC R15, c[0x0][0x144] ;  /* 0x00005100ff0f7b82 */ /* 0x000ef00000000800 */
[----:B------:R-:W4:Y:S08]  /*9ee0*/  LDC R0, c[0x0][0x630] ;  /* 0x00018c00ff007b82 */ /* 0x000f300000000800 */
[----:B------:R-:W2:Y:S01]  /*9ef0*/  LDC.64 R12, c[0x0][0x620] ;  /* 0x00018800ff0c7b82 */ /* 0x000ea20000000a00 */
[----:B-1----:R-:W-:-:S04]  /*9f00*/  ISETP.NE.U32.AND P0, PT, R8, RZ, PT ;  /* 0x000000ff0800720c */ /* 0x002fc80003f05070 */
[----:B------:R-:W-:Y:S02]  /*9f10*/  ISETP.NE.AND.EX P0, PT, R9, RZ, PT, P0 ;  /* 0x000000ff0900720c */ /* 0x000fe40003f05300 */
[----:B0-----:R-:W-:-:S05]  /*9f20*/  I2FP.F32.U32 R2, R10 ;  /* 0x0000000a00027245 */ /* 0x001fca0000201000 */
[----:B------:R-:W-:-:S04]  /*9f30*/  FMUL R2, R2, UR4 ;  /* 0x0000000402027c20 */ /* 0x000fc80008400000 */
[----:B------:R0:W1:Y:S02]  /*9f40*/  F2I.U32.TRUNC.NTZ R14, R2 ;  /* 0x00000002000e7305 */ /* 0x000064000020f000 */
[----:B---34-:R-:W-:Y:S05]  /*9f50*/  @!P0 BRA `(.L_x_293) ;  /* 0x0000000000288947 */ /* 0x018fea0003800000 */
[----:B------:R-:W3:Y:S02]  /*9f60*/  LDC R3, c[0x0][0x634] ;  /* 0x00018d00ff037b82 */ /* 0x000ee40000000800 */
[----:B---3--:R-:W-:-:S05]  /*9f70*/  IADD3 R7, P0, R18, R3, RZ ;  /* 0x0000000312077210 */ /* 0x008fca0007f1e0ff */
[----:B------:R-:W-:-:S04]  /*9f80*/  IMAD.X R11, RZ, RZ, R17, P0 ;  /* 0x000000ffff0b7224 */ /* 0x000fc800000e0611 */
[----:B0-----:R-:W-:-:S04]  /*9f90*/  IMAD.WIDE.U32 R2, R11, R8, RZ ;  /* 0x000000080b027225 */ /* 0x001fc800078e00ff */
[----:B------:R-:W-:-:S04]  /*9fa0*/  IMAD.WIDE.U32 R4, P0, R7, R9, R2 ;  /* 0x0000000907047225 */ /* 0x000fc80007800002 */
[----:B------:R-:W-:-:S04]  /*9fb0*/  IMAD.WIDE.U32 R2, R7, R8, RZ ;  /* 0x0000000807027225 */ /* 0x000fc800078e00ff */
[----:B------:R-:W-:Y:S01]  /*9fc0*/  IMAD.X R7, RZ, RZ, RZ, P0 ;  /* 0x000000ffff077224 */ /* 0x000fe200000e06ff */
[----:B------:R-:W-:Y:S01]  /*9fd0*/  IADD3 RZ, P0, R3, R4, RZ ;  /* 0x0000000403ff7210 */ /* 0x000fe20007f1e0ff */
[----:B------:R-:W-:-:S04]  /*9fe0*/  IMAD.MOV.U32 R6, RZ, RZ, R5 ;  /* 0x000000ffff067224 */ /* 0x000fc800078e0005 */
[----:B------:R-:W-:-:S08]  /*9ff0*/  IMAD.WIDE.U32.X R6, R11, R9, R6, P0 ;  /* 0x000000090b067225 */ /* 0x000fd000000e0406 */
.L_x_293:
[----:B------:R-:W3:Y:S01]  /*a000*/  LDC.64 R26, c[0x0][0x640] ;  /* 0x00019000ff1a7b82 */ /* 0x000ee20000000a00 */
[-C--:B------:R-:W-:Y:S01]  /*a010*/  SHF.R.U64 R11, R6, R0.reuse, R7 ;  /* 0x00000000060b7219 */ /* 0x080fe20000001207 */
[----:B------:R-:W-:Y:S01]  /*a020*/  IMAD.MOV.U32 R19, RZ, RZ, R17 ;  /* 0x000000ffff137224 */ /* 0x000fe200078e0011 */
[----:B------:R-:W-:Y:S01]  /*a030*/  SHF.R.U32.HI R0, RZ, R0, R7 ;  /* 0x00000000ff007219 */ /* 0x000fe20000011607 */
[----:B-1----:R-:W-:Y:S01]  /*a040*/  IMAD.MOV R14, RZ, RZ, -R14 ;  /* 0x000000ffff0e7224 */ /* 0x002fe200078e0a0e */
[----:B------:R-:W-:Y:S01]  /*a050*/  IADD3 R5, P0, RZ, -R11, RZ ;  /* 0x8000000bff057210 */ /* 0x000fe20007f1e0ff */
[----:B------:R-:W-:Y:S01]  /*a060*/  ULDC UR4, c[0x0][0x154] ;  /* 0x0000550000047ab9 */ /* 0x000fe20000000800 */
[----:B------:R-:W-:Y:S01]  /*a070*/  IMAD.MOV.U32 R7, RZ, RZ, 0x1 ;  /* 0x00000001ff077424 */ /* 0x000fe200078e00ff */
[----:B------:R-:W1:Y:S01]  /*a080*/  LDC R4, c[0x0][0x618] ;  /* 0x00018600ff047b82 */ /* 0x000e620000000800 */
[----:B------:R-:W-:Y:S02]  /*a090*/  IMAD R22, R15, R14, R10 ;  /* 0x0000000e0f167224 */ /* 0x000fe400078e020a */
[----:B------:R-:W-:-:S04]  /*a0a0*/  IMAD.X R3, RZ, RZ, ~R0, P0 ;  /* 0x000000ffff037224 */ /* 0x000fc800000e0e00 */
[-C--:B--2---:R-:W-:Y:S01]  /*a0b0*/  IMAD R0, R3, R12.reuse, RZ ;  /* 0x0000000c03007224 */ /* 0x084fe200078e02ff */
[----:B------:R-:W2:Y:S01]  /*a0c0*/  LDC R6, c[0x0][0x608] ;  /* 0x00018200ff067b82 */ /* 0x000ea20000000800 */
[----:B0-----:R-:W-:-:S04]  /*a0d0*/  IMAD.WIDE.U32 R2, R5, R12, R18 ;  /* 0x0000000c05027225 */ /* 0x001fc800078e0012 */
[----:B------:R-:W-:Y:S01]  /*a0e0*/  IMAD R5, R5, R13, R0 ;  /* 0x0000000d05057224 */ /* 0x000fe200078e0200 */
[----:B------:R-:W-:Y:S02]  /*a0f0*/  I2FP.F32.U32 R0, R20 ;  /* 0x0000001400007245 */ /* 0x000fe40000201000 */
[----:B------:R-:W0:Y:S01]  /*a100*/  LDC R24, c[0x0][0x658] ;  /* 0x00019600ff187b82 */ /* 0x000e220000000800 */
[----:B------:R-:W-:Y:S01]  /*a110*/  IMAD.IADD R3, R3, 0x1, R5 ;  /* 0x0000000103037824 */ /* 0x000fe200078e0205 */
[----:B---3--:R-:W-:Y:S01]  /*a120*/  ISETP.NE.U32.AND P0, PT, R26, RZ, PT ;  /* 0x000000ff1a00720c */ /* 0x008fe20003f05070 */
[----:B------:R-:W-:Y:S01]  /*a130*/  FMUL R0, R0, UR4 ;  /* 0x0000000400007c20 */ /* 0x000fe20008400000 */
[----:B------:R-:W-:Y:S02]  /*a140*/  IMAD.MOV.U32 R5, RZ, RZ, -0x1 ;  /* 0xffffffffff057424 */ /* 0x000fe400078e00ff */
[----:B------:R-:W-:Y:S01]  /*a150*/  ISETP.NE.AND.EX P0, PT, R27, RZ, PT, P0 ;  /* 0x000000ff1b00720c */ /* 0x000fe20003f05300 */
[----:B------:R3:W4:Y:S01]  /*a160*/  F2I.U32.TRUNC.NTZ R12, R0 ;  /* 0x00000000000c7305 */ /* 0x000722000020f000 */
[----:B------:R-:W3:Y:S01]  /*a170*/  LDC R15, c[0x0][0x148] ;  /* 0x00005200ff0f7b82 */ /* 0x000ee20000000800 */
[----:B-1----:R-:W-:-:S02]  /*a180*/  SHF.R.U64 R10, R2, R4, R3 ;  /* 0x00000004020a7219 */ /* 0x002fc40000001203 */
[----:B------:R-:W-:-:S05]  /*a190*/  SHF.R.U32.HI R3, RZ, R4, R3 ;  /* 0x00000004ff037219 */ /* 0x000fca0000011603 */
[----:B------:R-:W1:Y:S01]  /*a1a0*/  LDC R14, c[0x0][0x600] ;  /* 0x00018000ff0e7b82 */ /* 0x000e620000000800 */
[-CC-:B--2---:R-:W-:Y:S02]  /*a1b0*/  SHF.R.U64 R8, R10, R6.reuse, R3.reuse ;  /* 0x000000060a087219 */ /* 0x184fe40000001203 */
[----:B------:R-:W-:-:S05]  /*a1c0*/  SHF.R.U32.HI R3, RZ, R6, R3 ;  /* 0x00000006ff037219 */ /* 0x000fca0000011603 */
[----:B------:R-:W2:Y:S01]  /*a1d0*/  LDC R21, c[0x0][0x648] ;  /* 0x00019200ff157b82 */ /* 0x000ea20000000800 */
[-CC-:B0-----:R-:W-:Y:S02]  /*a1e0*/  SHF.R.U64 R13, R8, R24.reuse, R3.reuse ;  /* 0x00000018080d7219 */ /* 0x181fe40000001203 */
[-C--:B------:R-:W-:Y:S02]  /*a1f0*/  SHF.L.U32 R5, R5, R24.reuse, RZ ;  /* 0x0000001805057219 */ /* 0x080fe400000006ff */
[-C--:B------:R-:W-:Y:S01]  /*a200*/  SHF.R.U32.HI R3, RZ, R24.reuse, R3 ;  /* 0x00000018ff037219 */ /* 0x080fe20000011603 */
[----:B------:R-:W-:Y:S01]  /*a210*/  IMAD.MOV.U32 R2, RZ, RZ, R13 ;  /* 0x000000ffff027224 */ /* 0x000fe200078e000d */
[----:B------:R-:W-:Y:S01]  /*a220*/  SHF.L.U32 R24, R7, R24, RZ ;  /* 0x0000001807187219 */ /* 0x000fe200000006ff */
[----:B------:R-:W0:Y:S01]  /*a230*/  LDC R25, c[0x0][0x638] ;  /* 0x00018e00ff197b82 */ /* 0x000e220000000800 */
[----:B------:R-:W-:-:S07]  /*a240*/  LOP3.LUT R19, RZ, R5, RZ, 0x33, !PT ;  /* 0x00000005ff137212 */ /* 0x000fce00078e33ff */
[----:B------:R-:W0:Y:S01]  /*a250*/  LDC R28, c[0x0][0x610] ;  /* 0x00018400ff1c7b82 */ /* 0x000e220000000800 */
[----:B----4-:R-:W-:Y:S05]  /*a260*/  @!P0 BRA `(.L_x_294) ;  /* 0x0000000000288947 */ /* 0x010fea0003800000 */
[----:B---3--:R-:W3:Y:S02]  /*a270*/  LDC R0, c[0x0][0x64c] ;  /* 0x00019300ff007b82 */ /* 0x008ee40000000800 */
[----:B---3--:R-:W-:-:S05]  /*a280*/  IADD3 R7, P0, R13, R0, RZ ;  /* 0x000000000d077210 */ /* 0x008fca0007f1e0ff */
        /* <DEDUP_REMOVED lines=8> */
.L_x_294:
[----:B------:R-:W4:Y:S01]  /*a310*/  LDC R4, c[0x0][0x65c] ;  /* 0x00019700ff047b82 */ /* 0x000f220000000800 */
[----:B--23--:R-:W-:Y:S01]  /*a320*/  SHF.R.U64 R0, R2, R21, R3 ;  /* 0x0000001502007219 */ /* 0x00cfe20000001203 */
[----:B-1----:R-:W-:Y:S01]  /*a330*/  VIADD R3, R14, 0xffffffff ;  /* 0xffffffff0e037836 */ /* 0x002fe20000000000 */
[----:B------:R-:W-:Y:S01]  /*a340*/  LOP3.LUT R19, R8, R19, RZ, 0xc0, !PT ;  /* 0x0000001308137212 */ /* 0x000fe200078ec0ff */
[----:B------:R-:W-:Y:S02]  /*a350*/  IMAD.MOV R12, RZ, RZ, -R12 ;  /* 0x000000ffff0c7224 */ /* 0x000fe400078e0a0c */
[----:B------:R-:W-:Y:S01]  /*a360*/  IMAD.MOV R2, RZ, RZ, -R0 ;  /* 0x000000ffff027224 */ /* 0x000fe200078e0a00 */
[----:B------:R-:W-:Y:S01]  /*a370*/  LOP3.LUT R3, R10, R3, RZ, 0xc0, !PT ;  /* 0x000000030a037212 */ /* 0x000fe200078ec0ff */
[----:B------:R-:W-:Y:S02]  /*a380*/  IMAD R19, R24, R0, R19 ;  /* 0x0000000018137224 */ /* 0x000fe400078e0213 */
[----:B0-----:R-:W-:-:S04]  /*a390*/  IMAD R0, R2, R25, R13 ;  /* 0x0000001902007224 */ /* 0x001fc800078e020d */
[----:B------:R-:W-:Y:S01]  /*a3a0*/  IMAD R2, R0, R14, R3 ;  /* 0x0000000e00027224 */ /* 0x000fe200078e0203 */
[----:B----4-:R-:W-:Y:S01]  /*a3b0*/  ISETP.NE.AND P0, PT, R4, 0x1, PT ;  /* 0x000000010400780c */ /* 0x010fe20003f05270 */
[----:B------:R-:W-:-:S05]  /*a3c0*/  IMAD.MOV.U32 R4, RZ, RZ, 0x1 ;  /* 0x00000001ff047424 */ /* 0x000fca00078e00ff */
[----:B------:R-:W-:-:S07]  /*a3d0*/  PRMT R0, R4, 0x7610, R0 ;  /* 0x0000761004007816 */ /* 0x000fce0000000000 */
[----:B------:R-:W-:-:S04]  /*a3e0*/  @P0 IMAD R22, R15, R12, R20 ;  /* 0x0000000c0f160224 */ /* 0x000fc800078e0214 */
[----:B------:R-:W-:-:S05]  /*a3f0*/  IMAD R19, R19, R28, R22 ;  /* 0x0000001c13137224 */ /* 0x000fca00078e0216 */
[----:B------:R-:W-:Y:S02]  /*a400*/  SEL R22, R2, R19, !P0 ;  /* 0x0000001302167207 */ /* 0x000fe40004000000 */
[----:B------:R-:W-:Y:S01]  /*a410*/  SEL R19, R19, R2, !P0 ;  /* 0x0000000213137207 */ /* 0x000fe20004000000 */
[----:B------:R-:W-:-:S07]  /*a420*/  IMAD.MOV.U32 R2, RZ, RZ, R11 ;  /* 0x000000ffff027224 */ /* 0x000fce00078e000b */
.L_x_292:
[----:B------:R-:W-:Y:S02]  /*a430*/  LOP3.LUT P0, RZ, R0, 0xff, RZ, 0xc0, !PT ;  /* 0x000000ff00ff7812 */ /* 0x000fe4000780c0ff */
[----:B------:R-:W-:-:S11]  /*a440*/  LOP3.LUT R175, R175, 0x1, RZ, 0x3c, !PT ;  /* 0x00000001afaf7812 */ /* 0x000fd600078e3cff */
[----:B------:R-:W-:Y:S05]  /*a450*/  @P0 BRA `(.L_x_295) ;  /* 0xffffff7000b40947 */ /* 0x000fea000383ffff */
[----:B------:R-:W-:Y:S05]  /*a460*/  EXIT ;  /* 0x000000000000794d */ /* 0x000fea0003800000 */
.L_x_18:
[----:B------:R-:W-:-:S08]  /*a470*/  ISETP.NE.AND P0, PT, R5, RZ, PT ;  /* 0x000000ff0500720c */ /* 0x000fd00003f05270 */
[----:B0-2---:R-:W0:-:S00]  /*a480*/  USETMAXREG.DEALLOC.CTAPOOL 0x28 ;  /* 0x00000028000079c8 */ /* 0x005e0000080e0500 */
[----:B------:R-:W-:Y:S05]  /*a490*/  @P0 EXIT ;  /* 0x000000000000094d */ /* 0x000fea0003800000 */
[----:B0-----:R-:W-:Y:S01]  /*a4a0*/  LOP3.LUT P0, RZ, R8, 0xff, RZ, 0xc0, !PT ;  /* 0x000000ff08ff7812 */ /* 0x001fe2000780c0ff */
[----:B------:R-:W-:Y:S02]  /*a4b0*/  IMAD.MOV.U32 R0, RZ, RZ, 0x1 ;  /* 0x00000001ff007424 */ /* 0x000fe400078e00ff */
[----:B------:R-:W-:-:S10]  /*a4c0*/  IMAD.MOV.U32 R8, RZ, RZ, RZ ;  /* 0x000000ffff087224 */ /* 0x000fd400078e00ff */
[----:B------:R-:W-:Y:S05]  /*a4d0*/  @!P0 BRA `(.L_x_296) ;  /* 0x0000000c00388947 */ /* 0x000fea0003800000 */
[----:B------:R-:W0:Y:S01]  /*a4e0*/  S2UR UR8, SR_CgaCtaId ;  /* 0x00000000000879c3 */ /* 0x000e220000008800 */
[----:B------:R-:W-:Y:S01]  /*a4f0*/  LOP3.LUT P0, RZ, R4, 0x1f, RZ, 0xc0, !PT ;  /* 0x0000001f04ff7812 */ /* 0x000fe2000780c0ff */
[----:B------:R-:W-:Y:S01]  /*a500*/  ULDC UR5, c[0x0][0x658] ;  /* 0x0001960000057ab9 */ /* 0x000fe20000000800 */
[----:B------:R-:W-:Y:S01]  /*a510*/  UMOV UR6, 0xffffffff ;  /* 0xffffffff00067882 */ /* 0x000fe20000000000 */
[----:B------:R-:W-:Y:S01]  /*a520*/  BSSY B0, `(.L_x_296) ;  /* 0x00000c9000007945 */ /* 0x000fe20003800000 */
[----:B------:R-:W-:Y:S01]  /*a530*/  USHF.L.U32 UR6, UR6, UR5, URZ ;  /* 0x0000000506067299 */ /* 0x000fe2000800063f */
[C---:B------:R-:W-:Y:S01]  /*a540*/  ISETP.NE.AND P2, PT, R3.reuse, RZ, PT ;  /* 0x000000ff0300720c */ /* 0x040fe20003f45270 */
[----:B------:R-:W-:Y:S01]  /*a550*/  IMAD.MOV.U32 R9, RZ, RZ, 0x1 ;  /* 0x00000001ff097424 */ /* 0x000fe200078e00ff */
[----:B------:R-:W-:Y:S01]  /*a560*/  ISETP.NE.OR P0, PT, R3, RZ, !P0 ;  /* 0x000000ff0300720c */ /* 0x000fe20004705670 */
[----:B------:R-:W-:Y:S01]  /*a570*/  IMAD.MOV.U32 R0, RZ, RZ, 0x1 ;  /* 0x00000001ff007424 */ /* 0x000fe200078e00ff */
[----:B------:R-:W-:Y:S01]  /*a580*/  LOP3.LUT R6, R16, 0x2, RZ, 0xfc, !PT ;  /* 0x0000000210067812 */ /* 0x000fe200078efcff */
[----:B------:R-:W-:Y:S01]  /*a590*/  IMAD.MOV.U32 R8, RZ, RZ, RZ ;  /* 0x000000ffff087224 */ /* 0x000fe200078e00ff */
[----:B------:R-:W-:Y:S01]  /*a5a0*/  ULDC UR4, c[0x0][0x600] ;  /* 0x0001800000047ab9 */ /* 0x000fe20000000800 */
[----:B------:R-:W-:Y:S01]  /*a5b0*/  UMOV UR7, 0x1 ;  /* 0x0000000100077882 */ /* 0x000fe20000000000 */
[----:B------:R-:W-:-:S02]  /*a5c0*/  UIADD3 UR22, UR40, 0x1, URZ ;  /* 0x0000000128167890 */ /* 0x000fc4000fffe03f */
[----:B------:R-:W-:Y:S02]  /*a5d0*/  UIADD3 UR15, UR4, -0x1, URZ ;  /* 0xffffffff040f7890 */ /* 0x000fe4000fffe03f */
[----:B------:R-:W-:Y:S02]  /*a5e0*/  USHF.L.U32 UR17, UR7, UR5, URZ ;  /* 0x0000000507117299 */ /* 0x000fe4000800063f */
[----:B------:R-:W-:Y:S01]  /*a5f0*/  ULOP3.LUT UR16, URZ, UR6, URZ, 0x33, !UPT ;  /* 0x000000063f107292 */ /* 0x000fe2000f8e333f */
[----:B------:R-:W-:Y:S01]  /*a600*/  ULDC.64 UR20, c[0x0][0x198] ;  /* 0x0000660000147ab9 */ /* 0x000fe20000000a00 */
[----:B0-----:R-:W-:-:S10]  /*a610*/  IMAD.U32 R7, RZ, RZ, UR8 ;  /* 0x00000008ff077e24 */ /* 0x001fd4000f8e00ff */
.L_x_308:
[----:B------:R-:W-:-:S03]  /*a620*/  UMOV UR4, 0xffffffff ;  /* 0xffffffff00047882 */ /* 0x000fc60000000000 */
[----:B------:R-:W-:Y:S05]  /*a630*/  BRA.DIV UR4, `(.L_x_297) ;  /* 0x0000001204f07947 */ /* 0x000fea000b800000 */
[----:B------:R-:W-:-:S13]  /*a640*/  ELECT P6, URZ, PT ;  /* 0x00000000003f782f */ /* 0x000fda00038c0000 */
.L_x_328:
[----:B------:R-:W0:Y:S01]  /*a650*/  LDC R3, c[0x0][0x28c] ;  /* 0x0000a300ff037b82 */ /* 0x000e220000000800 */
[----:B------:R-:W-:Y:S01]  /*a660*/  BSSY B1, `(.L_x_298) ;  /* 0x000003c000017945 */ /* 0x000fe20003800000 */
[----:B0-----:R-:W-:-:S13]  /*a670*/  ISETP.LT.OR P6, PT, R3, 0x1, !P6 ;  /* 0x000000010300780c */ /* 0x001fda00077c1670 */
[----:B------:R-:W-:Y:S05]  /*a680*/  @P6 BRA `(.L_x_299) ;  /* 0x0000000000e46947 */ /* 0x000fea0003800000 */
[----:B------:R-:W-:Y:S02]  /*a690*/  IMAD R7, R19, 0x2, R7 ;  /* 0x0000000213077824 */ /* 0x000fe400078e0207 */
[----:B------:R-:W-:Y:S02]  /*a6a0*/  IMAD.SHL.U32 R22, R22, 0x100, RZ ;  /* 0x0000010016167824 */ /* 0x000fe400078e00ff */
[----:B------:R-:W-:Y:S02]  /*a6b0*/  IMAD.MOV.U32 R14, RZ, RZ, RZ ;  /* 0x000000ffff0e7224 */ /* 0x000fe400078e00ff */
[----:B------:R-:W-:Y:S02]  /*a6c0*/  IMAD.U32 R15, RZ, RZ, UR22 ;  /* 0x00000016ff0f7e24 */ /* 0x000fe4000f8e00ff */
[----:B------:R-:W-:Y:S02]  /*a6d0*/  IMAD.MOV.U32 R3, RZ, RZ, R0 ;  /* 0x000000ffff037224 */ /* 0x000fe400078e0000 */
[----:B------:R-:W-:-:S02]  /*a6e0*/  IMAD.MOV.U32 R4, RZ, RZ, R8 ;  /* 0x000000ffff047224 */ /* 0x000fc400078e0008 */
[----:B------:R-:W-:-:S07]  /*a6f0*/  IMAD.SHL.U32 R11, R7, 0x20, RZ ;  /* 0x00000020070b7824 */ /* 0x000fce00078e00ff */
.L_x_303:
[----:B------:R-:W0:Y:S01]  /*a700*/  S2UR UR4, SR_CgaCtaId ;  /* 0x00000000000479c3 */ /* 0x000e220000008800 */
[----:B------:R-:W-:Y:S02]  /*a710*/  MOV R10, 0x400 ;  /* 0x00000400000a7802 */ /* 0x000fe40000000f00 */
[----:B------:R-:W-:Y:S01]  /*a720*/  SHF.L.U32 R5, R3, 0x1f, RZ ;  /* 0x0000001f03057819 */ /* 0x000fe200000006ff */
[----:B0-----:R-:W-:-:S05]  /*a730*/  IMAD.U32 R7, RZ, RZ, UR4 ;  /* 0x00000004ff077e24 */ /* 0x001fca000f8e00ff */
[----:B------:R-:W-:Y:S02]  /*a740*/  LEA R13, R7, R10, 0x18 ;  /* 0x0000000a070d7211 */ /* 0x000fe400078ec0ff */
[----:B------:R-:W0:Y:S03]  /*a750*/  @!P2 LDC R10, c[0x0][0x500] ;  /* 0x00014000ff0aab82 */ /* 0x000e260000000800 */
[----:B------:R-:W-:-:S04]  /*a760*/  IMAD R12, R4, 0x8, R13 ;  /* 0x00000008040c7824 */ /* 0x000fc800078e020d */
[----:B------:R-:W1:Y:S02]  /*a770*/  SYNCS.PHASECHK.TRANS64.TRYWAIT P1, [R12+URZ+0x58], R5 ;  /* 0x000058050c0075a7 */ /* 0x000e64000802017f */
[----:B-1----:R-:W-:Y:S05]  /*a780*/  @!P1 BRA `(.L_x_300) ;  /* 0x0000001000bc9947 */ /* 0x002fea0003800000 */
.L_x_329:
[----:B-1----:R-:W-:Y:S01]  /*a790*/  PRMT R5, R6, 0x9910, RZ ;  /* 0x0000991006057816 */ /* 0x002fe200000000ff */
[----:B0-----:R0:W-:Y:S03]  /*a7a0*/  @!P2 SYNCS.ARRIVE.TRANS64 RZ, [R12+URZ], R10 ;  /* 0x0000000a0cffa9a7 */ /* 0x0011e6000800003f */
[----:B------:R-:W-:-:S13]  /*a7b0*/  ISETP.NE.AND P1, PT, R5, 0x2, PT ;  /* 0x000000020500780c */ /* 0x000fda0003f25270 */
[----:B0-----:R-:W-:Y:S05]  /*a7c0*/  @P1 BRA `(.L_x_301) ;  /* 0x0000000000041947 */ /* 0x001fea0003800000 */
[----:B------:R-:W-:Y:S01]  /*a7d0*/  BPT.TRAP 0x1 ;  /* 0x000000040000795c */ /* 0x000fe20000300000 */
.L_x_301:
[----:B------:R-:W-:Y:S05]  /*a7e0*/  @P0 BRA `(.L_x_302) ;  /* 0x0000000000040947 */ /* 0x000fea0003800000 */
[----:B------:R-:W-:Y:S01]  /*a7f0*/  BPT.TRAP 0x1 ;  /* 0x000000040000795c */ /* 0x000fe20000300000 */
.L_x_302:
[----:B------:R-:W-:Y:S01]  /*a800*/  IMAD R5, R4, 0x2, R7 ;  /* 0x0000000204057824 */ /* 0x000fe200078e0207 */
[----:B------:R-:W-:Y:S01]  /*a810*/  R2UR UR9, R12 ;  /* 0x000000000c0972ca */ /* 0x000fe200000e0000 */
[----:B------:R-:W-:Y:S01]  /*a820*/  VIADD R15, R15, 0xffffffff ;  /* 0xffffffff0f0f7836 */ /* 0x000fe20000000000 */
[----:B------:R-:W-:Y:S01]  /*a830*/  UIADD3 UR4, UP0, UR20, 0xf0, URZ ;  /* 0x000000f014047890 */ /* 0x000fe2000ff1e03f */
[----:B------:R-:W-:Y:S01]  /*a840*/  IMAD.SHL.U32 R5, R5, 0x400, RZ ;  /* 0x0000040005057824 */ /* 0x000fe200078e00ff */
[----:B------:R-:W-:Y:S01]  /*a850*/  R2UR UR11, R11 ;  /* 0x000000000b0b72ca */ /* 0x000fe200000e0000 */
[----:B------:R-:W-:Y:S01]  /*a860*/  UIADD3 UR24, UP1, UR20, 0x1f0, URZ ;  /* 0x000001f014187890 */ /* 0x000fe2000ff3e03f */
[----:B------:R-:W-:Y:S01]  /*a870*/  R2UR UR10, R14 ;  /* 0x000000000e0a72ca */ /* 0x000fe200000e0000 */
[--C-:B------:R-:W-:Y:S01]  /*a880*/  IMAD R5, R5, 0x2, R13.reuse ;  /* 0x0000000205057824 */ /* 0x100fe200078e020d */
[----:B------:R-:W-:Y:S01]  /*a890*/  R2UR UR12, R2 ;  /* 0x00000000020c72ca */ /* 0x000fe200000e0000 */
[----:B------:R-:W-:Y:S01]  /*a8a0*/  IMAD R13, R4, 0x4000, R13 ;  /* 0x00004000040d7824 */ /* 0x000fe200078e020d */
[----:B------:R-:W-:Y:S01]  /*a8b0*/  R2UR UR18, R22 ;  /* 0x00000000161272ca */ /* 0x000fe200000e0000 */
[----:B------:R-:W-:Y:S01]  /*a8c0*/  VIADD R4, R4, 0x1 ;  /* 0x0000000104047836 */ /* 0x000fe20000000000 */
[----:B------:R-:W-:Y:S01]  /*a8d0*/  R2UR UR5, R5 ;  /* 0x00000000050572ca */ /* 0x000fe200000e0000 */
[----:B------:R-:W-:Y:S01]  /*a8e0*/  UIADD3.X UR25, URZ, UR21, URZ, UP1, !UPT ;  /* 0x000000153f197290 */ /* 0x000fe20008ffe43f */
[----:B------:R-:W-:Y:S01]  /*a8f0*/  R2UR UR8, R13 ;  /* 0x000000000d0872ca */ /* 0x000fe200000e0000 */
[----:B------:R-:W-:Y:S01]  /*a900*/  UMOV UR19, 0x30000 ;  /* 0x0003000000137882 */ /* 0x000fe20000000000 */
[----:B------:R-:W-:Y:S01]  /*a910*/  ISETP.GT.AND P3, PT, R15, 0x1, PT ;  /* 0x000000010f00780c */ /* 0x000fe20003f64270 */
[----:B------:R-:W-:Y:S01]  /*a920*/  UMOV UR6, 0x0 ;  /* 0x0000000000067882 */ /* 0x000fe20000000000 */
[----:B------:R-:W-:Y:S01]  /*a930*/  UMOV UR7, 0x10000000 ;  /* 0x1000000000077882 */ /* 0x000fe20000000000 */
[----:B------:R-:W-:Y:S01]  /*a940*/  ISETP.NE.AND P1, PT, R4, 0xb, PT ;  /* 0x0000000b0400780c */ /* 0x000fe20003f25270 */
[----:B------:R-:W-:-:S03]  /*a950*/  VIADD R14, R14, 0x20 ;  /* 0x000000200e0e7836 */ /* 0x000fc60000000000 */
[----:B------:R-:W-:Y:S02]  /*a960*/  SEL R10, RZ, 0x1, P1 ;  /* 0x00000001ff0a7807 */ /* 0x000fe40000800000 */
[----:B------:R-:W-:Y:S01]  /*a970*/  UIADD3 UR13, UR5, 0x180, URZ ;  /* 0x00000180050d7890 */ /* 0x000fe2000fffe03f */
[----:B------:R-:W-:Y:S01]  /*a980*/  SEL R4, R4, RZ, P1 ;  /* 0x000000ff04047207 */ /* 0x000fe20000800000 */
[----:B------:R-:W-:Y:S01]  /*a990*/  UIADD3.X UR5, URZ, UR21, URZ, UP0, !UPT ;  /* 0x000000153f057290 */ /* 0x000fe200087fe43f */
[----:B------:R-:W-:Y:S01]  /*a9a0*/  LOP3.LUT R3, R3, R10, RZ, 0x3c, !PT ;  /* 0x0000000a03037212 */ /* 0x000fe200078e3cff */
[----:B------:R-:W-:-:S03]  /*a9b0*/  UIADD3 UR14, UR8, 0xb180, URZ ;  /* 0x0000b180080e7890 */ /* 0x000fc6000fffe03f */
[----:B------:R-:W-:-:S04]  /*a9c0*/  UMOV UR8, UR13 ;  /* 0x0000000d00087c82 */ /* 0x000fc80008000000 */
[----:B------:R0:W-:Y:S02]  /*a9d0*/  UTMALDG.3D.MULTICAST [UR8], [UR4], UR19, desc[UR6] ;  /* 0x00000608040073b4 */ /* 0x0001e40008011813 */
[----:B0-----:R-:W-:Y:S01]  /*a9e0*/  UMOV UR8, UR14 ;  /* 0x0000000e00087c82 */ /* 0x001fe20008000000 */
[----:B------:R-:W-:Y:S02]  /*a9f0*/  UMOV UR11, UR18 ;  /* 0x00000012000b7c82 */ /* 0x000fe40008000000 */
[----:B------:R0:W-:Y:S02]  /*aa00*/  UTMALDG.3D [UR8], [UR24], desc[UR6] ;  /* 0x00000608180075b4 */ /* 0x0001e40008011000 */
[----:B0-----:R-:W-:Y:S05]  /*aa10*/  @P3 BRA `(.L_x_303) ;  /* 0xfffffffc00383947 */ /* 0x001fea000383ffff */
.L_x_299:
[----:B------:R-:W-:Y:S05]  /*aa20*/  BSYNC B1 ;  /* 0x0000000000017941 */ /* 0x000fea0003800000 */
.L_x_298:
[----:B------:R-:W2:Y:S01]  /*aa30*/  LDL.64 R12, [R1] ;  /* 0x00000000010c7983 */ /* 0x000ea20000100a00 */
[----:B------:R-:W-:Y:S01]  /*aa40*/  LOP3.LUT P4, RZ, R9, 0xff, RZ, 0xc0, !PT ;  /* 0x000000ff09ff7812 */ /* 0x000fe2000788c0ff */
[----:B------:R-:W-:Y:S01]  /*aa50*/  VIADD R8, R8, UR40 ;  /* 0x0000002808087c36 */ /* 0x000fe20008000000 */
[----:B------:R-:W-:Y:S01]  /*aa60*/  ULDC.64 UR4, c[0x0][0x650] ;  /* 0x0001940000047ab9 */ /* 0x000fe20000000a00 */
[----:B------:R-:W-:Y:S01]  /*aa70*/  IMAD.U32 R5, RZ, RZ, UR40 ;  /* 0x00000028ff057e24 */ /* 0x000fe2000f8e00ff */
[----:B------:R-:W-:Y:S01]  /*aa80*/  UISETP.GE.U32.AND UP0, UPT, UR40, 0xb, UPT ;  /* 0x0000000b2800788c */ /* 0x000fe2000bf06070 */
[----:B------:R-:W-:Y:S01]  /*aa90*/  BSSY B1, `(.L_x_304) ;  /* 0x000006f000017945 */ /* 0x000fe20003800000 */
[----:B------:R-:W-:Y:S01]  /*aaa0*/  ISETP.GT.U32.AND P1, PT, R8, 0xa, PT ;  /* 0x0000000a0800780c */ /* 0x000fe20003f24070 */
[----:B------:R-:W-:Y:S01]  /*aab0*/  IMAD.MOV.U32 R19, RZ, RZ, -0x1 ;  /* 0xffffffffff137424 */ /* 0x000fe200078e00ff */
[----:B------:R-:W-:Y:S01]  /*aac0*/  PRMT R9, RZ, 0x7610, R9 ;  /* 0x00007610ff097816 */ /* 0x000fe20000000009 */
[----:B------:R-:W-:Y:S01]  /*aad0*/  IMAD.MOV.U32 R22, RZ, RZ, -0x1 ;  /* 0xffffffffff167424 */ /* 0x000fe200078e00ff */
[----:B------:R-:W-:-:S02]  /*aae0*/  ISETP.LT.U32.AND P1, PT, R5, 0xb, P1 ;  /* 0x0000000b0500780c */ /* 0x000fc40000f21070 */
[----:B------:R-:W-:Y:S01]  /*aaf0*/  PLOP3.LUT P3, PT, PT, PT, UP0, 0x80, 0x0 ;  /* 0x000000000000781c */ /* 0x000fe20003f6f008 */
[----:B------:R-:W0:Y:S01]  /*ab00*/  @P4 S2R R7, SR_CgaCtaId ;  /* 0x0000000000074919 */ /* 0x000e220000008800 */
[----:B------:R-:W-:-:S04]  /*ab10*/  @P4 MOV R2, 0x400 ;  /* 0x0000040000024802 */ /* 0x000fc80000000f00 */
[----:B0-----:R-:W-:Y:S01]  /*ab20*/  @P4 LEA R4, R7, R2, 0x18 ;  /* 0x0000000207044211 */ /* 0x001fe200078ec0ff */
[----:B------:R-:W-:-:S03]  /*ab30*/  IMAD.WIDE.U32 R2, R8, -0x45d1745d, RZ ;  /* 0xba2e8ba308027825 */ /* 0x000fc600078e00ff */
[----:B------:R0:W-:Y:S01]  /*ab40*/  @P4 SYNCS.ARRIVE.TRANS64.A1T0 RZ, [R4+URZ+0xe8], RZ ;  /* 0x0000e8ff04ff49a7 */ /* 0x0001e2000810003f */
[----:B------:R-:W-:Y:S01]  /*ab50*/  IMAD.MOV.U32 R2, RZ, RZ, -0x1 ;  /* 0xffffffffff027424 */ /* 0x000fe200078e00ff */
[----:B------:R-:W-:Y:S02]  /*ab60*/  SHF.R.U32.HI R5, RZ, 0x3, R3 ;  /* 0x00000003ff057819 */ /* 0x000fe40000011603 */
[----:B------:R-:W-:-:S03]  /*ab70*/  SEL R3, RZ, 0x1, !P1 ;  /* 0x00000001ff037807 */ /* 0x000fc60004800000 */
[----:B------:R-:W-:Y:S01]  /*ab80*/  IMAD R8, R5, -0xb, R8 ;  /* 0xfffffff505087824 */ /* 0x000fe200078e0208 */
[----:B------:R-:W-:Y:S02]  /*ab90*/  LOP3.LUT R0, R0, R3, RZ, 0x3c, !PT ;  /* 0x0000000300007212 */ /* 0x000fe400078e3cff */
[----:B------:R-:W-:Y:S02]  /*aba0*/  PRMT R3, RZ, 0x7610, R3 ;  /* 0x00007610ff037816 */ /* 0x000fe40000000003 */
[----:B------:R-:W-:Y:S02]  /*abb0*/  @P3 LOP3.LUT R0, R0, 0x1, R5, 0x78, !PT ;  /* 0x0000000100003812 */ /* 0x000fe400078e7805 */
[----:B--2---:R-:W-:-:S04]  /*abc0*/  IADD3 R18, P4, R18, R12, RZ ;  /* 0x0000000c12127210 */ /* 0x004fc80007f9e0ff */
[----:B------:R-:W-:Y:S01]  /*abd0*/  ISETP.GE.U32.AND P1, PT, R18, UR4, PT ;  /* 0x0000000412007c0c */ /* 0x000fe2000bf26070 */
[----:B------:R-:W-:-:S05]  /*abe0*/  IMAD.X R17, R17, 0x1, R23, P4 ;  /* 0x0000000111117824 */ /* 0x000fca00020e0617 */
[----:B------:R-:W-:-:S13]  /*abf0*/  ISETP.GE.U32.AND.EX P1, PT, R17, UR5, PT, P1 ;  /* 0x0000000511007c0c */ /* 0x000fda000bf26110 */
[----:B0-----:R-:W-:Y:S05]  /*ac00*/  @P1 BRA `(.L_x_305) ;  /* 0x00000004005c1947 */ /* 0x001fea0003800000 */
[----:B------:R-:W0:Y:S01]  /*ac10*/  S2R R12, SR_CTAID.X ;  /* 0x00000000000c7919 */ /* 0x000e220000002500 */
[----:B------:R-:W-:Y:S01]  /*ac20*/  ULDC.64 UR4, c[0x0][0x628] ;  /* 0x00018a0000047ab9 */ /* 0x000fe20000000a00 */
[----:B------:R-:W1:Y:S01]  /*ac30*/  LDC R13, c[0x0][0x144] ;  /* 0x00005100ff0d7b82 */ /* 0x000e620000000800 */
[----:B------:R-:W-:Y:S01]  /*ac40*/  ISETP.NE.U32.AND P1, PT, RZ, UR4, PT ;  /* 0x00000004ff007c0c */ /* 0x000fe2000bf25070 */
[----:B------:R-:W2:Y:S01]  /*ac50*/  S2R R10, SR_CTAID.Y ;  /* 0x00000000000a7919 */ /* 0x000ea20000002600 */
[----:B------:R-:W-:Y:S01]  /*ac60*/  ULDC UR7, c[0x0][0x630] ;  /* 0x00018c0000077ab9 */ /* 0x000fe20000000800 */
[----:B------:R-:W-:Y:S01]  /*ac70*/  ULDC UR8, c[0x0][0x150] ;  /* 0x0000540000087ab9 */ /* 0x000fe20000000800 */
[----:B------:R-:W-:Y:S01]  /*ac80*/  ISETP.NE.AND.EX P1, PT, RZ, UR5, PT, P1 ;  /* 0x00000005ff007c0c */ /* 0x000fe2000bf25310 */
[----:B------:R-:W-:Y:S02]  /*ac90*/  IMAD.MOV.U32 R2, RZ, RZ, R18 ;  /* 0x000000ffff027224 */ /* 0x000fe400078e0012 */
[----:B------:R-:W-:Y:S01]  /*aca0*/  IMAD.MOV.U32 R3, RZ, RZ, R17 ;  /* 0x000000ffff037224 */ /* 0x000fe200078e0011 */
[----:B0-----:R-:W-:-:S09]  /*acb0*/  I2FP.F32.U32 R14, R12 ;  /* 0x0000000c000e7245 */ /* 0x001fd20000201000 */
[----:B------:R-:W-:Y:S05]  /*acc0*/  @!P1 BRA `(.L_x_306) ;  /* 0x0000000000289947 */ /* 0x000fea0003800000 */
[----:B------:R-:W-:Y:S02]  /*acd0*/  ULDC UR6, c[0x0][0x634] ;  /* 0x00018d0000067ab9 */ /* 0x000fe40000000800 */
[----:B------:R-:W-:-:S05]  /*ace0*/  IADD3 R3, P1, R18, UR6, RZ ;  /* 0x0000000612037c10 */ /* 0x000fca000ff3e0ff */
[----:B------:R-:W-:-:S04]  /*acf0*/  IMAD.X R11, RZ, RZ, R17, P1 ;  /* 0x000000ffff0b7224 */ /* 0x000fc800008e0611 */
[----:B------:R-:W-:-:S04]  /*ad00*/  IMAD.WIDE.U32 R4, R11, UR4, RZ ;  /* 0x000000040b047c25 */ /* 0x000fc8000f8e00ff */
[----:B------:R-:W-:-:S04]  /*ad10*/  IMAD.WIDE.U32 R4, P1, R3, UR5, R4 ;  /* 0x0000000503047c25 */ /* 0x000fc8000f820004 */
[----:B------:R-:W-:-:S04]  /*ad20*/  IMAD.WIDE.U32 R2, R3, UR4, RZ ;  /* 0x0000000403027c25 */ /* 0x000fc8000f8e00ff */
[----:B------:R-:W-:Y:S01]  /*ad30*/  IMAD.MOV.U32 R2, RZ, RZ, R5 ;  /* 0x000000ffff027224 */ /* 0x000fe200078e0005 */
[----:B------:R-:W-:Y:S01]  /*ad40*/  IADD3 RZ, P3, R3, R4, RZ ;  /* 0x0000000403ff7210 */ /* 0x000fe20007f7e0ff */
[----:B------:R-:W-:-:S04]  /*ad50*/  IMAD.X R3, RZ, RZ, RZ, P1 ;  /* 0x000000ffff037224 */ /* 0x000fc800008e06ff */
[----:B------:R-:W-:-:S08]  /*ad60*/  IMAD.WIDE.U32.X R2, R11, UR5, R2, P3 ;  /* 0x000000050b027c25 */ /* 0x000fd000098e0402 */
.L_x_306:
[----:B------:R-:W-:Y:S01]  /*ad70*/  FMUL R14, R14, UR8 ;  /* 0x000000080e0e7c20 */ /* 0x000fe20008400000 */
[--C-:B------:R-:W-:Y:S01]  /*ad80*/  SHF.R.U64 R11, R2, UR7, R3.reuse ;  /* 0x00000007020b7c19 */ /* 0x100fe20008001203 */
[----:B------:R-:W-:Y:S01]  /*ad90*/  ULDC.64 UR4, c[0x0][0x620] ;  /* 0x0001880000047ab9 */ /* 0x000fe20000000a00 */
[----:B------:R-:W-:Y:S01]  /*ada0*/  SHF.R.U32.HI R2, RZ, UR7, R3 ;  /* 0x00000007ff027c19 */ /* 0x000fe20008011603 */
[----:B------:R-:W-:Y:S01]  /*adb0*/  IMAD.MOV.U32 R3, RZ, RZ, R17 ;  /* 0x000000ffff037224 */ /* 0x000fe200078e0011 */
[----:B------:R-:W-:Y:S01]  /*adc0*/  IADD3 R15, P1, RZ, -R11, RZ ;  /* 0x8000000bff0f7210 */ /* 0x000fe20007f3e0ff */
[----:B------:R-:W0:Y:S01]  /*add0*/  F2I.U32.TRUNC.NTZ R14, R14 ;  /* 0x0000000e000e7305 */ /* 0x000e22000020f000 */
[----:B------:R-:W-:-:S03]  /*ade0*/  ULDC.64 UR6, c[0x0][0x640] ;  /* 0x0001900000067ab9 */ /* 0x000fc60000000a00 */
[----:B------:R-:W-:Y:S01]  /*adf0*/  IMAD.X R2, RZ, RZ, ~R2, P1 ;  /* 0x000000ffff027224 */ /* 0x000fe200008e0e02 */
[----:B------:R-:W-:-:S03]  /*ae00*/  ISETP.NE.U32.AND P1, PT, RZ, UR6, PT ;  /* 0x00000006ff007c0c */ /* 0x000fc6000bf25070 */
[----:B------:R-:W-:Y:S01]  /*ae10*/  IMAD R2, R2, UR4, RZ ;  /* 0x0000000402027c24 */ /* 0x000fe2000f8e02ff */
[----:B------:R-:W-:-:S03]  /*ae20*/  ISETP.NE.AND.EX P1, PT, RZ, UR7, PT, P1 ;  /* 0x00000007ff007c0c */ /* 0x000fc6000bf25310 */
[C---:B------:R-:W-:Y:S01]  /*ae30*/  IMAD R5, R15.reuse, UR5, R2 ;  /* 0x000000050f057c24 */ /* 0x040fe2000f8e0202 */
[----:B------:R-:W-:Y:S01]  /*ae40*/  ULDC UR5, c[0x0][0x154] ;  /* 0x0000550000057ab9 */ /* 0x000fe20000000800 */
[----:B------:R-:W-:Y:S02]  /*ae50*/  IMAD.MOV.U32 R2, RZ, RZ, R18 ;  /* 0x000000ffff027224 */ /* 0x000fe400078e0012 */
[----:B0-----:R-:W-:Y:S02]  /*ae60*/  IMAD.MOV R4, RZ, RZ, -R14 ;  /* 0x000000ffff047224 */ /* 0x001fe400078e0a0e */
[----:B------:R-:W-:Y:S01]  /*ae70*/  IMAD.WIDE.U32 R2, R15, UR4, R2 ;  /* 0x000000040f027c25 */ /* 0x000fe2000f8e0002 */
[----:B------:R-:W-:-:S03]  /*ae80*/  ULDC UR4, c[0x0][0x618] ;  /* 0x0001860000047ab9 */ /* 0x000fc60000000800 */
[----:B-1----:R-:W-:Y:S01]  /*ae90*/  IMAD R12, R13, R4, R12 ;  /* 0x000000040d0c7224 */ /* 0x002fe200078e020c */
[----:B--2---:R-:W-:Y:S01]  /*aea0*/  I2FP.F32.U32 R4, R10 ;  /* 0x0000000a00047245 */ /* 0x004fe20000201000 */
[----:B------:R-:W0:Y:S01]  /*aeb0*/  LDC R13, c[0x0][0x148] ;  /* 0x00005200ff0d7b82 */ /* 0x000e220000000800 */
[----:B------:R-:W-:-:S03]  /*aec0*/  IMAD.IADD R3, R3, 0x1, R5 ;  /* 0x0000000103037824 */ /* 0x000fc600078e0205 */
[----:B------:R-:W-:Y:S02]  /*aed0*/  FMUL R4, R4, UR5 ;  /* 0x0000000504047c20 */ /* 0x000fe40008400000 */
[--C-:B------:R-:W-:Y:S02]  /*aee0*/  SHF.R.U64 R14, R2, UR4, R3.reuse ;  /* 0x00000004020e7c19 */ /* 0x100fe40008001203 */
[----:B------:R-:W-:Y:S01]  /*aef0*/  SHF.R.U32.HI R3, RZ, UR4, R3 ;  /* 0x00000004ff037c19 */ /* 0x000fe20008011603 */
[----:B------:R1:W2:Y:S01]  /*af00*/  F2I.U32.TRUNC.NTZ R20, R4 ;  /* 0x0000000400147305 */ /* 0x0002a2000020f000 */
[----:B------:R-:W-:Y:S02]  /*af10*/  ULDC UR4, c[0x0][0x608] ;  /* 0x0001820000047ab9 */ /* 0x000fe40000000800 */
[--C-:B------:R-:W-:Y:S02]  /*af20*/  SHF.R.U64 R19, R14, UR4, R3.reuse ;  /* 0x000000040e137c19 */ /* 0x100fe40008001203 */
[----:B------:R-:W-:Y:S01]  /*af30*/  SHF.R.U32.HI R2, RZ, UR4, R3 ;  /* 0x00000004ff027c19 */ /* 0x000fe20008011603 */
[----:B------:R-:W-:-:S03]  /*af40*/  ULDC UR4, c[0x0][0x658] ;  /* 0x0001960000047ab9 */ /* 0x000fc60000000800 */
[--C-:B------:R-:W-:Y:S02]  /*af50*/  SHF.R.U64 R15, R19, UR4, R2.reuse ;  /* 0x00000004130f7c19 */ /* 0x100fe40008001202 */
[----:B------:R-:W-:-:S03]  /*af60*/  SHF.R.U32.HI R21, RZ, UR4, R2 ;  /* 0x00000004ff157c19 */ /* 0x000fc60008011602 */
[----:B------:R-:W-:Y:S02]  /*af70*/  IMAD.MOV.U32 R2, RZ, RZ, R15 ;  /* 0x000000ffff027224 */ /* 0x000fe400078e000f */
[----:B------:R-:W-:Y:S01]  /*af80*/  IMAD.MOV.U32 R3, RZ, RZ, R21 ;  /* 0x000000ffff037224 */ /* 0x000fe200078e0015 */
[----:B-12---:R-:W-:Y:S06]  /*af90*/  @!P1 BRA `(.L_x_307) ;  /* 0x0000000000289947 */ /* 0x006fec0003800000 */
        /* <DEDUP_REMOVED lines=10> */
.L_x_307:
[----:B------:R-:W1:Y:S01]  /*b040*/  LDC R4, c[0x0][0x65c] ;  /* 0x00019700ff047b82 */ /* 0x000e620000000800 */
[----:B------:R-:W-:Y:S01]  /*b050*/  ULDC UR4, c[0x0][0x648] ;  /* 0x0001920000047ab9 */ /* 0x000fe20000000800 */
[----:B------:R-:W-:Y:S01]  /*b060*/  LOP3.LUT R19, R19, UR16, RZ, 0xc0, !PT ;  /* 0x0000001013137c12 */ /* 0x000fe2000f8ec0ff */
[----:B------:R-:W-:Y:S01]  /*b070*/  IMAD.MOV R20, RZ, RZ, -R20 ;  /* 0x000000ffff147224 */ /* 0x000fe200078e0a14 */
[----:B------:R-:W-:Y:S01]  /*b080*/  SHF.R.U64 R2, R2, UR4, R3 ;  /* 0x0000000402027c19 */ /* 0x000fe20008001203 */
[----:B------:R-:W-:Y:S01]  /*b090*/  ULDC UR4, c[0x0][0x638] ;  /* 0x00018e0000047ab9 */ /* 0x000fe20000000800 */
[----:B------:R-:W-:Y:S01]  /*b0a0*/  LOP3.LUT R14, R14, UR15, RZ, 0xc0, !PT ;  /* 0x0000000f0e0e7c12 */ /* 0x000fe2000f8ec0ff */
[----:B------:R-:W-:Y:S01]  /*b0b0*/  ULDC UR5, c[0x0][0x610] ;  /* 0x0001840000057ab9 */ /* 0x000fe20000000800 */
[----:B------:R-:W-:Y:S02]  /*b0c0*/  IMAD.MOV.U32 R3, RZ, RZ, 0x1 ;  /* 0x00000001ff037424 */ /* 0x000fe400078e00ff */
[----:B------:R-:W-:Y:S01]  /*b0d0*/  IMAD R19, R2, UR17, R19 ;  /* 0x0000001102137c24 */ /* 0x000fe2000f8e0213 */
[----:B-1----:R-:W-:Y:S01]  /*b0e0*/  ISETP.NE.AND P1, PT, R4, 0x1, PT ;  /* 0x000000010400780c */ /* 0x002fe20003f25270 */
[----:B------:R-:W-:-:S02]  /*b0f0*/  IMAD.MOV R4, RZ, RZ, -R2 ;  /* 0x000000ffff047224 */ /* 0x000fc400078e0a02 */
[----:B------:R-:W-:Y:S02]  /*b100*/  IMAD.MOV.U32 R2, RZ, RZ, R11 ;  /* 0x000000ffff027224 */ /* 0x000fe400078e000b */
[----:B------:R-:W-:Y:S01]  /*b110*/  IMAD R15, R4, UR4, R15 ;  /* 0x00000004040f7c24 */ /* 0x000fe2000f8e020f */
[----:B------:R-:W-:-:S03]  /*b120*/  ULDC UR4, c[0x0][0x600] ;  /* 0x0001800000047ab9 */ /* 0x000fc60000000800 */
[----:B------:R-:W-:-:S04]  /*b130*/  IMAD R15, R15, UR4, R14 ;  /* 0x000000040f0f7c24 */ /* 0x000fc8000f8e020e */
[----:B0-----:R-:W-:-:S04]  /*b140*/  @P1 IMAD R12, R13, R20, R10 ;  /* 0x000000140d0c1224 */ /* 0x001fc800078e020a */
[----:B------:R-:W-:-:S05]  /*b150*/  IMAD R12, R19, UR5, R12 ;  /* 0x00000005130c7c24 */ /* 0x000fca000f8e020c */
[----:B------:R-:W-:Y:S02]  /*b160*/  SEL R22, R15, R12, !P1 ;  /* 0x0000000c0f167207 */ /* 0x000fe40004800000 */
[----:B------:R-:W-:-:S07]  /*b170*/  SEL R19, R12, R15, !P1 ;  /* 0x0000000f0c137207 */ /* 0x000fce0004800000 */
.L_x_305:
[----:B------:R-:W-:Y:S05]  /*b180*/  BSYNC B1 ;  /* 0x0000000000017941 */ /* 0x000fea0003800000 */
.L_x_304:
[----:B------:R-:W-:-:S13]  /*b190*/  LOP3.LUT P1, RZ, R3, 0xff, RZ, 0xc0, !PT ;  /* 0x000000ff03ff7812 */ /* 0x000fda000782c0ff */
[----:B------:R-:W-:Y:S05]  /*b1a0*/  @P1 BRA `(.L_x_308) ;  /* 0xfffffff4001c1947 */ /* 0x000fea000383ffff */
[----:B------:R-:W-:Y:S05]  /*b1b0*/  BSYNC B0 ;  /* 0x0000000000007941 */ /* 0x000fea0003800000 */
.L_x_296:
[----:B------:R-:W-:-:S03]  /*b1c0*/  UMOV UR4, 0xffffffff ;  /* 0xffffffff00047882 */ /* 0x000fc60000000000 */
[----:B------:R-:W-:Y:S05]  /*b1d0*/  BRA.DIV UR4, `(.L_x_309) ;  /* 0x0000000a043c7947 */ /* 0x000fea000b800000 */
[----:B------:R-:W-:-:S13]  /*b1e0*/  ELECT P6, URZ, PT ;  /* 0x00000000003f782f */ /* 0x000fda00038c0000 */
.L_x_332:
[----:B------:R-:W-:Y:S04]  /*b1f0*/  BSSY B0, `(.L_x_310) ;  /* 0x000006a000007945 */ /* 0x000fe80003800000 */
[----:B------:R-:W-:Y:S05]  /*b200*/  @!P6 BRA `(.L_x_311) ;  /* 0x0000000400a0e947 */ /* 0x000fea0003800000 */
[----:B------:R-:W-:-:S04]  /*b210*/  LOP3.LUT R16, R16, 0x2, RZ, 0xfc, !PT ;  /* 0x0000000210107812 */ /* 0x000fc800078efcff */
[----:B------:R-:W-:-:S13]  /*b220*/  ISETP.NE.AND P0, PT, R16, 0x3, PT ;  /* 0x000000031000780c */ /* 0x000fda0003f05270 */
[----:B------:R-:W-:Y:S05]  /*b230*/  @!P0 BRA `(.L_x_312) ;  /* 0x0000000000048947 */ /* 0x000fea0003800000 */
[----:B------:R-:W-:Y:S01]  /*b240*/  BPT.TRAP 0x1 ;  /* 0x000000040000795c */ /* 0x000fe20000300000 */
.L_x_312:
[----:B------:R-:W0:Y:S01]  /*b250*/  S2R R3, SR_CgaCtaId ;  /* 0x0000000000037919 */ /* 0x000e220000008800 */
[----:B------:R-:W-:-:S04]  /*b260*/  MOV R2, 0x400 ;  /* 0x0000040000027802 */ /* 0x000fc80000000f00 */
[----:B0-----:R-:W-:Y:S02]  /*b270*/  LEA R3, R3, R2, 0x18 ;  /* 0x0000000203037211 */ /* 0x001fe400078ec0ff */
[----:B------:R-:W-:-:S03]  /*b280*/  SHF.L.U32 R2, R0, 0x1f, RZ ;  /* 0x0000001f00027819 */ /* 0x000fc600000006ff */
[----:B------:R-:W-:-:S04]  /*b290*/  VIADD R3, R3, 0x58 ;  /* 0x0000005803037836 */ /* 0x000fc80000000000 */
[C---:B------:R-:W-:Y:S02]  /*b2a0*/  IMAD R7, R8.reuse, 0x8, R3 ;  /* 0x0000000808077824 */ /* 0x040fe400078e0203 */
[----:B------:R-:W-:Y:S02]  /*b2b0*/  VIADD R8, R8, 0x1 ;  /* 0x0000000108087836 */ /* 0x000fe40000000000 */
[----:B------:R-:W0:Y:S03]  /*b2c0*/  SYNCS.PHASECHK.TRANS64.TRYWAIT P0, [R7+URZ], R2 ;  /* 0x00000002070075a7 */ /* 0x000e26000800017f */
[----:B------:R-:W-:-:S04]  /*b2d0*/  ISETP.NE.AND P1, PT, R8, 0xb, PT ;  /* 0x0000000b0800780c */ /* 0x000fc80003f25270 */
[----:B------:R-:W-:Y:S02]  /*b2e0*/  SEL R5, RZ, 0x1, P1 ;  /* 0x00000001ff057807 */ /* 0x000fe40000800000 */
[----:B------:R-:W-:Y:S02]  /*b2f0*/  SEL R8, R8, RZ, P1 ;  /* 0x000000ff08087207 */ /* 0x000fe40000800000 */
[----:B------:R-:W-:-:S03]  /*b300*/  LOP3.LUT R5, R0, R5, RZ, 0x3c, !PT ;  /* 0x0000000500057212 */ /* 0x000fc600078e3cff */
[----:B------:R-:W-:Y:S01]  /*b310*/  IMAD R9, R8, 0x8, R3 ;  /* 0x0000000808097824 */ /* 0x000fe200078e0203 */
[----:B------:R-:W-:Y:S01]  /*b320*/  SHF.L.U32 R4, R5, 0x1f, RZ ;  /* 0x0000001f05047819 */ /* 0x000fe200000006ff */
[----:B0-----:R-:W-:Y:S06]  /*b330*/  @!P0 BRA `(.L_x_313) ;  /* 0x0000000800048947 */ /* 0x001fec0003800000 */
.L_x_333:
[----:B------:R-:W1:Y:S01]  /*b340*/  SYNCS.PHASECHK.TRANS64.TRYWAIT P0, [R9+URZ], R4 ;  /* 0x00000004090075a7 */ /* 0x000e62000800017f */
[----:B------:R-:W-:-:S05]  /*b350*/  VIADD R0, R8, 0x1 ;  /* 0x0000000108007836 */ /* 0x000fca0000000000 */
[----:B------:R-:W-:-:S04]  /*b360*/  ISETP.NE.AND P1, PT, R0, 0xb, PT ;  /* 0x0000000b0000780c */ /* 0x000fc80003f25270 */
[----:B0-----:R-:W-:Y:S02]  /*b370*/  SEL R2, RZ, 0x1, P1 ;  /* 0x00000001ff027807 */ /* 0x001fe40000800000 */
[----:B------:R-:W-:Y:S02]  /*b380*/  SEL R0, R0, RZ, P1 ;  /* 0x000000ff00007207 */ /* 0x000fe40000800000 */
[----:B------:R-:W-:-:S03]  /*b390*/  LOP3.LUT R7, R5, R2, RZ, 0x3c, !PT ;  /* 0x0000000205077212 */ /* 0x000fc600078e3cff */
[----:B------:R-:W-:Y:S01]  /*b3a0*/  IMAD R6, R0, 0x8, R3 ;  /* 0x0000000800067824 */ /* 0x000fe200078e0203 */
[----:B------:R-:W-:Y:S01]  /*b3b0*/  SHF.L.U32 R5, R7, 0x1f, RZ ;  /* 0x0000001f07057819 */ /* 0x000fe200000006ff */
[----:B-1----:R-:W-:Y:S06]  /*b3c0*/  @!P0 BRA `(.L_x_314) ;  /* 0x0000000400f48947 */ /* 0x002fec0003800000 */
.L_x_334:
[----:B------:R-:W1:Y:S01]  /*b3d0*/  SYNCS.PHASECHK.TRANS64.TRYWAIT P0, [R6+URZ], R5 ;  /* 0x00000005060075a7 */ /* 0x000e62000800017f */
[----:B------:R-:W-:-:S05]  /*b3e0*/  VIADD R0, R0, 0x1 ;  /* 0x0000000100007836 */ /* 0x000fca0000000000 */
[----:B------:R-:W-:-:S04]  /*b3f0*/  ISETP.NE.AND P1, PT, R0, 0xb, PT ;  /* 0x0000000b0000780c */ /* 0x000fc80003f25270 */
[----:B------:R-:W-:Y:S02]  /*b400*/  SEL R2, RZ, 0x1, P1 ;  /* 0x00000001ff027807 */ /* 0x000fe40000800000 */
[----:B------:R-:W-:Y:S02]  /*b410*/  SEL R0, R0, RZ, P1 ;  /* 0x000000ff00007207 */ /* 0x000fe40000800000 */
[----:B------:R-:W-:-:S03]  /*b420*/  LOP3.LUT R7, R7, R2, RZ, 0x3c, !PT ;  /* 0x0000000207077212 */ /* 0x000fc600078e3cff */
[----:B0-----:R-:W-:Y:S01]  /*b430*/  IMAD R9, R0, 0x8, R3 ;  /* 0x0000000800097824 */ /* 0x001fe200078e0203 */
[----:B------:R-:W-:Y:S01]  /*b440*/  SHF.L.U32 R4, R7, 0x1f, RZ ;  /* 0x0000001f07047819 */ /* 0x000fe200000006ff */
[----:B-1----:R-:W-:Y:S06]  /*b450*/  @!P0 BRA `(.L_x_315) ;  /* 0x0000000400e48947 */ /* 0x002fec0003800000 */
.L_x_335:
        /* <DEDUP_REMOVED lines=9> */
.L_x_336:
        /* <DEDUP_REMOVED lines=9> */
.L_x_337:
        /* <DEDUP_REMOVED lines=9> */
.L_x_338:
        /* <DEDUP_REMOVED lines=9> */
.L_x_339:
        /* <DEDUP_REMOVED lines=9> */
.L_x_340:
        /* <DEDUP_REMOVED lines=9> */
.L_x_341:
[----:B------:R-:W1:Y:S01]  /*b7c0*/  SYNCS.PHASECHK.TRANS64.TRYWAIT P0, [R9+URZ], R4 ;  /* 0x00000004090075a7 */ /* 0x000e62000800017f */
[----:B------:R-:W-:-:S05]  /*b7d0*/  VIADD R0, R0, 0x1 ;  /* 0x0000000100007836 */ /* 0x000fca0000000000 */
[----:B------:R-:W-:-:S04]  /*b7e0*/  ISETP.NE.AND P1, PT, R0, 0xb, PT ;  /* 0x0000000b0000780c */ /* 0x000fc80003f25270 */
[----:B------:R-:W-:Y:S02]  /*b7f0*/  SEL R2, RZ, 0x1, P1 ;  /* 0x00000001ff027807 */ /* 0x000fe40000800000 */
[----:B------:R-:W-:Y:S02]  /*b800*/  SEL R0, R0, RZ, P1 ;  /* 0x000000ff00007207 */ /* 0x000fe40000800000 */
[----:B------:R-:W-:Y:S01]  /*b810*/  LOP3.LUT R2, R7, R2, RZ, 0x3c, !PT ;  /* 0x0000000207027212 */ /* 0x000fe200078e3cff */
[----:B-1----:R-:W-:Y:S06]  /*b820*/  @!P0 BRA `(.L_x_322) ;  /* 0x00000004007c8947 */ /* 0x002fec0003800000 */
.L_x_342:
[----:B------:R-:W-:Y:S01]  /*b830*/  IMAD R3, R0, 0x8, R3 ;  /* 0x0000000800037824 */ /* 0x000fe200078e0203 */
[----:B------:R-:W-:-:S07]  /*b840*/  SHF.L.U32 R0, R2, 0x1f, RZ ;  /* 0x0000001f02007819 */ /* 0x000fce00000006ff */
.L_x_323:
[----:B--2---:R2:W3:Y:S02]  /*b850*/  SYNCS.PHASECHK.TRANS64.TRYWAIT P0, [R3+URZ], R0 ;  /* 0x00000000030075a7 */ /* 0x0044e4000800017f */
[----:B---3--:R-:W-:Y:S05]  /*b860*/  @!P0 NANOSLEEP.SYNCS 0x989680 ;  /* 0x009896800000895d */ /* 0x008fea0003900000 */
[----:B------:R-:W3:Y:S02]  /*b870*/  @!P0 SYNCS.PHASECHK.TRANS64 P0, [R3+URZ], R0 ;  /* 0x00000000030085a7 */ /* 0x000ee4000800007f */
[----:B---3--:R-:W-:Y:S05]  /*b880*/  @!P0 BRA `(.L_x_323) ;  /* 0xfffffffc00f08947 */ /* 0x008fea000383ffff */
.L_x_311:
[----:B------:R-:W-:Y:S05]  /*b890*/  BSYNC B0 ;  /* 0x0000000000007941 */ /* 0x000fea0003800000 */
.L_x_310:
[----:B------:R-:W-:Y:S05]  /*b8a0*/  EXIT ;  /* 0x000000000000794d */ /* 0x000fea0003800000 */
.L_x_20:
[----:B-1----:R1:W2:Y:S02]  /*b8b0*/  SYNCS.PHASECHK.TRANS64.TRYWAIT P0, [R161+URZ], R0 ;  /* 0x00000000a10075a7 */ /* 0x0022a4000800017f */
[----:B--2---:R-:W-:Y:S05]  /*b8c0*/  @!P0 NANOSLEEP.SYNCS 0x989680 ;  /* 0x009896800000895d */ /* 0x004fea0003900000 */
[----:B------:R-:W2:Y:S02]  /*b8d0*/  @!P0 SYNCS.PHASECHK.TRANS64 P0, [R161+URZ], R0 ;  /* 0x00000000a10085a7 */ /* 0x000ea4000800007f */
[----:B--2---:R-:W-:Y:S05]  /*b8e0*/  @!P0 BRA `(.L_x_20) ;  /* 0xfffffffc00f08947 */ /* 0x004fea000383ffff */
[----:B------:R-:W-:Y:S05]  /*b8f0*/  BRA `(.L_x_324) ;  /* 0xffffff5c00a07947 */ /* 0x000fea000383ffff */
.L_x_25:
[----:B--2---:R2:W3:Y:S02]  /*b900*/  SYNCS.PHASECHK.TRANS64.TRYWAIT P1, [R3+URZ], R0 ;  /* 0x00000000030075a7 */ /* 0x0044e4000802017f */
[----:B---3--:R-:W-:Y:S05]  /*b910*/  @!P1 NANOSLEEP.SYNCS 0x989680 ;  /* 0x009896800000995d */ /* 0x008fea0003900000 */
[----:B------:R-:W3:Y:S02]  /*b920*/  @!P1 SYNCS.PHASECHK.TRANS64 P1, [R3+URZ], R0 ;  /* 0x00000000030095a7 */ /* 0x000ee4000802007f */
[----:B---3--:R-:W-:Y:S05]  /*b930*/  @!P1 BRA `(.L_x_25) ;  /* 0xfffffffc00f09947 */ /* 0x008fea000383ffff */
[----:B------:R-:W-:Y:S05]  /*b940*/  BRA `(.L_x_24) ;  /* 0xffffff60000c7947 */ /* 0x000fea000383ffff */
.L_x_30:
[----:B--2---:R-:W-:-:S04]  /*b950*/  IMAD.U32 R5, RZ, RZ, UR4 ;  /* 0x00000004ff057e24 */ /* 0x004fc8000f8e00ff */
[----:B------:R2:W3:Y:S03]  /*b960*/  SYNCS.PHASECHK.TRANS64.TRYWAIT P1, [R5+URZ], R4 ;  /* 0x00000004050075a7 */ /* 0x0004e6000802017f */
[----:B---3--:R-:W-:Y:S05]  /*b970*/  @!P1 NANOSLEEP.SYNCS 0x989680 ;  /* 0x009896800000995d */ /* 0x008fea0003900000 */
[----:B------:R-:W3:Y:S02]  /*b980*/  @!P1 SYNCS.PHASECHK.TRANS64 P1, [R5+URZ], R4 ;  /* 0x00000004050095a7 */ /* 0x000ee4000802007f */
[----:B---3--:R-:W-:Y:S05]  /*b990*/  @!P1 BRA `(.L_x_30) ;  /* 0xfffffffc00ec9947 */ /* 0x008fea000383ffff */
[----:B------:R-:W-:Y:S05]  /*b9a0*/  BRA `(.L_x_29) ;  /* 0xffffff6000a07947 */ /* 0x000fea000383ffff */
.L_x_36:
[----:B-1----:R1:W2:Y:S02]  /*b9b0*/  SYNCS.PHASECHK.TRANS64.TRYWAIT P0, [R161+URZ+0x10], R0 ;  /* 0x00001000a10075a7 */ /* 0x0022a4000800017f */
[----:B--2---:R-:W-:Y:S05]  /*b9c0*/  @!P0 NANOSLEEP.SYNCS 0x989680 ;  /* 0x009896800000895d */ /* 0x004fea0003900000 */
[----:B------:R-:W2:Y:S02]  /*b9d0*/  @!P0 SYNCS.PHASECHK.TRANS64 P0, [R161+URZ+0x10], R0 ;  /* 0x00001000a10085a7 */ /* 0x000ea4000800007f */
[----:B--2---:R-:W-:Y:S05]  /*b9e0*/  @!P0 BRA `(.L_x_36) ;  /* 0xfffffffc00f08947 */ /* 0x004fea000383ffff */
[----:B------:R-:W-:Y:S05]  /*b9f0*/  BRA `(.L_x_325) ;  /* 0xffffff6400b07947 */ /* 0x000fea000383ffff */
.L_x_297:
[----:B------:R-:W-:Y:S01]  /*ba00*/  BSSY B1, `(.L_x_326) ;  /* 0x0000006000017945 */ /* 0x000fe20003800000 */
[----:B------:R-:W-:-:S07]  /*ba10*/  IMAD.MOV.U32 R15, RZ, RZ, -0x1 ;  /* 0xffffffffff0f7424 */ /* 0x000fce00078e00ff */
[----:B-----5:R-:W-:Y:S05]  /*ba20*/  WARPSYNC.COLLECTIVE R15, `(.L_x_327) ;  /* 0x000000000f0c7348 */ /* 0x020fea0003c00000 */
[----:B------:R-:W-:Y:S02]  /*ba30*/  ELECT P6, UR62, PT ;  /* 0x00000000003e782f */ /* 0x000fe400038c0000 */
[----:B------:R-:W-:Y:S01]  /*ba40*/  MOV R14, UR62 ;  /* 0x0000003e000e7c02 */ /* 0x000fe20008000f00 */
[----:B-----5:R-:W-:Y:S10]  /*ba50*/  ENDCOLLECTIVE ;  /* 0x000000000000791b */ /* 0x020ff40003800000 */
.L_x_327:
[----:B------:R-:W-:Y:S05]  /*ba60*/  BSYNC B1 ;  /* 0x0000000000017941 */ /* 0x000fea0003800000 */
.L_x_326:
[----:B------:R-:W-:Y:S05]  /*ba70*/  BRA `(.L_x_328) ;  /* 0xffffffe800f47947 */ /* 0x000fea000383ffff */
.L_x_300:
[----:B-1----:R1:W2:Y:S02]  /*ba80*/  SYNCS.PHASECHK.TRANS64.TRYWAIT P1, [R12+URZ+0x58], R5 ;  /* 0x000058050c0075a7 */ /* 0x0022a4000802017f */
[----:B--2---:R-:W-:Y:S05]  /*ba90*/  @!P1 NANOSLEEP.SYNCS 0x989680 ;  /* 0x009896800000995d */ /* 0x004fea0003900000 */
[----:B------:R-:W2:Y:S02]  /*baa0*/  @!P1 SYNCS.PHASECHK.TRANS64 P1, [R12+URZ+0x58], R5 ;  /* 0x000058050c0095a7 */ /* 0x000ea4000802007f */
[----:B--2---:R-:W-:Y:S05]  /*bab0*/  @!P1 BRA `(.L_x_300) ;  /* 0xfffffffc00f09947 */ /* 0x004fea000383ffff */
[----:B------:R-:W-:Y:S05]  /*bac0*/  BRA `(.L_x_329) ;  /* 0xffffffec00307947 */ /* 0x000fea000383ffff */
.L_x_309:
[----:B------:R-:W-:Y:S01]  /*bad0*/  BSSY B0, `(.L_x_330) ;  /* 0x0000006000007945 */ /* 0x000fe20003800000 */
[----:B------:R-:W-:-:S07]  /*bae0*/  IMAD.MOV.U32 R15, RZ, RZ, -0x1 ;  /* 0xffffffffff0f7424 */ /* 0x000fce00078e00ff */
[----:B-----5:R-:W-:Y:S05]  /*baf0*/  WARPSYNC.COLLECTIVE R15, `(.L_x_331) ;  /* 0x000000000f0c7348 */ /* 0x020fea0003c00000 */
[----:B------:R-:W-:Y:S02]  /*bb00*/  ELECT P6, UR62, PT ;  /* 0x00000000003e782f */ /* 0x000fe400038c0000 */
[----:B------:R-:W-:Y:S01]  /*bb10*/  MOV R14, UR62 ;  /* 0x0000003e000e7c02 */ /* 0x000fe20008000f00 */
[----:B-----5:R-:W-:Y:S10]  /*bb20*/  ENDCOLLECTIVE ;  /* 0x000000000000791b */ /* 0x020ff40003800000 */
.L_x_331:
[----:B------:R-:W-:Y:S05]  /*bb30*/  BSYNC B0 ;  /* 0x0000000000007941 */ /* 0x000fea0003800000 */
.L_x_330:
[----:B------:R-:W-:Y:S05]  /*bb40*/  BRA `(.L_x_332) ;  /* 0xfffffff400a87947 */ /* 0x000fea000383ffff */
.L_x_313:
[----:B0-----:R0:W1:Y:S02]  /*bb50*/  SYNCS.PHASECHK.TRANS64.TRYWAIT P0, [R7+URZ], R2 ;  /* 0x00000002070075a7 */ /* 0x001064000800017f */
[----:B-1----:R-:W-:Y:S05]  /*bb60*/  @!P0 NANOSLEEP.SYNCS 0x989680 ;  /* 0x009896800000895d */ /* 0x002fea0003900000 */
[----:B------:R-:W1:Y:S02]  /*bb70*/  @!P0 SYNCS.PHASECHK.TRANS64 P0, [R7+URZ], R2 ;  /* 0x00000002070085a7 */ /* 0x000e64000800007f */
[----:B-1----:R-:W-:Y:S05]  /*bb80*/  @!P0 BRA `(.L_x_313) ;  /* 0xfffffffc00f08947 */ /* 0x002fea000383ffff */
[----:B------:R-:W-:Y:S05]  /*bb90*/  BRA `(.L_x_333) ;  /* 0xfffffff400e87947 */ /* 0x000fea000383ffff */
.L_x_314:
[----:B0-----:R0:W1:Y:S02]  /*bba0*/  SYNCS.PHASECHK.TRANS64.TRYWAIT P0, [R9+URZ], R4 ;  /* 0x00000004090075a7 */ /* 0x001064000800017f */
[----:B-1----:R-:W-:Y:S05]  /*bbb0*/  @!P0 NANOSLEEP.SYNCS 0x989680 ;  /* 0x009896800000895d */ /* 0x002fea0003900000 */
[----:B------:R-:W1:Y:S02]  /*bbc0*/  @!P0 SYNCS.PHASECHK.TRANS64 P0, [R9+URZ], R4 ;  /* 0x00000004090085a7 */ /* 0x000e64000800007f */
[----:B-1----:R-:W-:Y:S05]  /*bbd0*/  @!P0 BRA `(.L_x_314) ;  /* 0xfffffffc00f08947 */ /* 0x002fea000383ffff */
[----:B------:R-:W-:Y:S05]  /*bbe0*/  BRA `(.L_x_334) ;  /* 0xfffffff400f87947 */ /* 0x000fea000383ffff */
.L_x_315:
[----:B0-----:R0:W1:Y:S02]  /*bbf0*/  SYNCS.PHASECHK.TRANS64.TRYWAIT P0, [R6+URZ], R5 ;  /* 0x00000005060075a7 */ /* 0x001064000800017f */
[----:B-1----:R-:W-:Y:S05]  /*bc00*/  @!P0 NANOSLEEP.SYNCS 0x989680 ;  /* 0x009896800000895d */ /* 0x002fea0003900000 */
[----:B------:R-:W1:Y:S02]  /*bc10*/  @!P0 SYNCS.PHASECHK.TRANS64 P0, [R6+URZ], R5 ;  /* 0x00000005060085a7 */ /* 0x000e64000800007f */
[----:B-1----:R-:W-:Y:S05]  /*bc20*/  @!P0 BRA `(.L_x_315) ;  /* 0xfffffffc00f08947 */ /* 0x002fea000383ffff */
[----:B------:R-:W-:Y:S05]  /*bc30*/  BRA `(.L_x_335) ;  /* 0xfffffff800087947 */ /* 0x000fea000383ffff */
.L_x_316:
[----:B0-----:R0:W1:Y:S02]  /*bc40*/  SYNCS.PHASECHK.TRANS64.TRYWAIT P0, [R9+URZ], R4 ;  /* 0x00000004090075a7 */ /* 0x001064000800017f */
[----:B-1----:R-:W-:Y:S05]  /*bc50*/  @!P0 NANOSLEEP.SYNCS 0x989680 ;  /* 0x009896800000895d */ /* 0x002fea0003900000 */
[----:B------:R-:W1:Y:S02]  /*bc60*/  @!P0 SYNCS.PHASECHK.TRANS64 P0, [R9+URZ], R4 ;  /* 0x00000004090085a7 */ /* 0x000e64000800007f */
[----:B-1----:R-:W-:Y:S05]  /*bc70*/  @!P0 BRA `(.L_x_316) ;  /* 0xfffffffc00f08947 */ /* 0x002fea000383ffff */
[----:B------:R-:W-:Y:S05]  /*bc80*/  BRA `(.L_x_336) ;  /* 0xfffffff800187947 */ /* 0x000fea000383ffff */
.L_x_317:
[----:B0-----:R0:W1:Y:S02]  /*bc90*/  SYNCS.PHASECHK.TRANS64.TRYWAIT P0, [R6+URZ], R5 ;  /* 0x00000005060075a7 */ /* 0x001064000800017f */
[----:B-1----:R-:W-:Y:S05]  /*bca0*/  @!P0 NANOSLEEP.SYNCS 0x989680 ;  /* 0x009896800000895d */ /* 0x002fea0003900000 */
[----:B------:R-:W1:Y:S02]  /*bcb0*/  @!P0 SYNCS.PHASECHK.TRANS64 P0, [R6+URZ], R5 ;  /* 0x00000005060085a7 */ /* 0x000e64000800007f */
[----:B-1----:R-:W-:Y:S05]  /*bcc0*/  @!P0 BRA `(.L_x_317) ;  /* 0xfffffffc00f08947 */ /* 0x002fea000383ffff */
[----:B------:R-:W-:Y:S05]  /*bcd0*/  BRA `(.L_x_337) ;  /* 0xfffffff800287947 */ /* 0x000fea000383ffff */
.L_x_318:
[----:B0-----:R0:W1:Y:S02]  /*bce0*/  SYNCS.PHASECHK.TRANS64.TRYWAIT P0, [R9+URZ], R4 ;  /* 0x00000004090075a7 */ /* 0x001064000800017f */
[----:B-1----:R-:W-:Y:S05]  /*bcf0*/  @!P0 NANOSLEEP.SYNCS 0x989680 ;  /* 0x009896800000895d */ /* 0x002fea0003900000 */
[----:B------:R-:W1:Y:S02]  /*bd00*/  @!P0 SYNCS.PHASECHK.TRANS64 P0, [R9+URZ], R4 ;  /* 0x00000004090085a7 */ /* 0x000e64000800007f */
[----:B-1----:R-:W-:Y:S05]  /*bd10*/  @!P0 BRA `(.L_x_318) ;  /* 0xfffffffc00f08947 */ /* 0x002fea000383ffff */
[----:B------:R-:W-:Y:S05]  /*bd20*/  BRA `(.L_x_338) ;  /* 0xfffffff800387947 */ /* 0x000fea000383ffff */
.L_x_319:
[----:B0-----:R0:W1:Y:S02]  /*bd30*/  SYNCS.PHASECHK.TRANS64.TRYWAIT P0, [R6+URZ], R5 ;  /* 0x00000005060075a7 */ /* 0x001064000800017f */
[----:B-1----:R-:W-:Y:S05]  /*bd40*/  @!P0 NANOSLEEP.SYNCS 0x989680 ;  /* 0x009896800000895d */ /* 0x002fea0003900000 */
[----:B------:R-:W1:Y:S02]  /*bd50*/  @!P0 SYNCS.PHASECHK.TRANS64 P0, [R6+URZ], R5 ;  /* 0x00000005060085a7 */ /* 0x000e64000800007f */
[----:B-1----:R-:W-:Y:S05]  /*bd60*/  @!P0 BRA `(.L_x_319) ;  /* 0xfffffffc00f08947 */ /* 0x002fea000383ffff */
[----:B------:R-:W-:Y:S05]  /*bd70*/  BRA `(.L_x_339) ;  /* 0xfffffff800487947 */ /* 0x000fea000383ffff */
.L_x_320:
[----:B0-----:R0:W1:Y:S02]  /*bd80*/  SYNCS.PHASECHK.TRANS64.TRYWAIT P0, [R9+URZ], R4 ;  /* 0x00000004090075a7 */ /* 0x001064000800017f */
[----:B-1----:R-:W-:Y:S05]  /*bd90*/  @!P0 NANOSLEEP.SYNCS 0x989680 ;  /* 0x009896800000895d */ /* 0x002fea0003900000 */
[----:B------:R-:W1:Y:S02]  /*bda0*/  @!P0 SYNCS.PHASECHK.TRANS64 P0, [R9+URZ], R4 ;  /* 0x00000004090085a7 */ /* 0x000e64000800007f */
[----:B-1----:R-:W-:Y:S05]  /*bdb0*/  @!P0 BRA `(.L_x_320) ;  /* 0xfffffffc00f08947 */ /* 0x002fea000383ffff */
[----:B------:R-:W-:Y:S05]  /*bdc0*/  BRA `(.L_x_340) ;  /* 0xfffffff800587947 */ /* 0x000fea000383ffff */
.L_x_321:
[----:B0-----:R0:W1:Y:S02]  /*bdd0*/  SYNCS.PHASECHK.TRANS64.TRYWAIT P0, [R6+URZ], R5 ;  /* 0x00000005060075a7 */ /* 0x001064000800017f */
[----:B-1----:R-:W-:Y:S05]  /*bde0*/  @!P0 NANOSLEEP.SYNCS 0x989680 ;  /* 0x009896800000895d */ /* 0x002fea0003900000 */
[----:B------:R-:W1:Y:S02]  /*bdf0*/  @!P0 SYNCS.PHASECHK.TRANS64 P0, [R6+URZ], R5 ;  /* 0x00000005060085a7 */ /* 0x000e64000800007f */
[----:B-1----:R-:W-:Y:S05]  /*be00*/  @!P0 BRA `(.L_x_321) ;  /* 0xfffffffc00f08947 */ /* 0x002fea000383ffff */
[----:B------:R-:W-:Y:S05]  /*be10*/  BRA `(.L_x_341) ;  /* 0xfffffff800687947 */ /* 0x000fea000383ffff */
.L_x_322:
[----:B-1----:R1:W2:Y:S02]  /*be20*/  SYNCS.PHASECHK.TRANS64.TRYWAIT P0, [R9+URZ], R4 ;  /* 0x00000004090075a7 */ /* 0x0022a4000800017f */
[----:B--2---:R-:W-:Y:S05]  /*be30*/  @!P0 NANOSLEEP.SYNCS 0x989680 ;  /* 0x009896800000895d */ /* 0x004fea0003900000 */
[----:B------:R-:W2:Y:S02]  /*be40*/  @!P0 SYNCS.PHASECHK.TRANS64 P0, [R9+URZ], R4 ;  /* 0x00000004090085a7 */ /* 0x000ea4000800007f */
[----:B--2---:R-:W-:Y:S05]  /*be50*/  @!P0 BRA `(.L_x_322) ;  /* 0xfffffffc00f08947 */ /* 0x004fea000383ffff */
[----:B------:R-:W-:Y:S05]  /*be60*/  BRA `(.L_x_342) ;  /* 0xfffffff800707947 */ /* 0x000fea000383ffff */
.L_x_343:
[----:B------:R-:W-:-:S00]  /*be70*/  BRA `(.L_x_343) ;  /* 0xfffffffc00fc7947 */ /* 0x000fc0000383ffff */
[----:B------:R-:W-:-:S00]  /*be80*/  NOP ;  /* 0x0000000000007918 */ /* 0x000fc00000000000 */
[----:B------:R-:W-:-:S00]  /*be90*/  NOP ;  /* 0x0000000000007918 */ /* 0x000fc00000000000 */
[----:B------:R-:W-:-:S00]  /*bea0*/  NOP ;  /* 0x0000000000007918 */ /* 0x000fc00000000000 */
[----:B------:R-:W-:-:S00]  /*beb0*/  NOP ;  /* 0x0000000000007918 */ /* 0x000fc00000000000 */
[----:B------:R-:W-:-:S00]  /*bec0*/  NOP ;  /* 0x0000000000007918 */ /* 0x000fc00000000000 */
[----:B------:R-:W-:-:S00]  /*bed0*/  NOP ;  /* 0x0000000000007918 */ /* 0x000fc00000000000 */
[----:B------:R-:W-:-:S00]  /*bee0*/  NOP ;  /* 0x0000000000007918 */ /* 0x000fc00000000000 */
[----:B------:R-:W-:-:S00]  /*bef0*/  NOP ;  /* 0x0000000000007918 */ /* 0x000fc00000000000 */
.L_x_344:


//--------------------- .nv.global.init           --------------------------
	.section	.nv.global.init,"aw",@progbits
.nv.global.init:
	.type		$str$22,@object
	.size		$str$22,($str$23 - $str$22)
$str$22:
        /*0000*/ 	.byte	0x6b, 0x5f, 0x74, 0x69, 0x6c, 0x65, 0x5f, 0x63, 0x6f, 0x75, 0x6e, 0x74, 0x20, 0x3e, 0x3d, 0x20
        /*0010*/ 	.byte	0x31, 0x00
	.type		$str$23,@object
	.size		$str$23,(__unnamed_1 - $str$23)
$str$23:
        /*0012*/ 	.byte	0x2f, 0x74, 0x6d, 0x70, 0x2f, 0x63, 0x75, 0x74, 0x6c, 0x61, 0x73, 0x73, 0x5f, 0x73, 0x77, 0x65
        /*0022*/ 	.byte	0x65, 0x70, 0x5f, 0x73, 0x72, 0x63, 0x2f, 0x69, 0x6e, 0x63, 0x6c, 0x75, 0x64, 0x65, 0x2f, 0x63
        /*0032*/ 	.byte	0x75, 0x74, 0x6c, 0x61, 0x73, 0x73, 0x2f, 0x67, 0x65, 0x6d, 0x6d, 0x2f, 0x63, 0x6f, 0x6c, 0x6c
        /*0042*/ 	.byte	0x65, 0x63, 0x74, 0x69, 0x76, 0x65, 0x2f, 0x73, 0x6d, 0x39, 0x30, 0x5f, 0x6d, 0x6d, 0x61, 0x5f
        /*0052*/ 	.byte	0x74, 0x6d, 0x61, 0x5f, 0x67, 0x6d, 0x6d, 0x61, 0x5f, 0x73, 0x73, 0x5f, 0x77, 0x61, 0x72, 0x70
        /*0062*/ 	.byte	0x73, 0x70, 0x65, 0x63, 0x69, 0x61, 0x6c, 0x69, 0x7a, 0x65, 0x64, 0x2e, 0x68, 0x70, 0x70, 0x00
	.type		__unnamed_1,@object
	.size		__unnamed_1,(.L_0 - __unnamed_1)
__unnamed_1:
        /*0072*/ 	.byte	0x76, 0x6f, 0x69, 0x64, 0x20, 0x63, 0x75, 0x74, 0x6c, 0x61, 0x73, 0x73, 0x3a, 0x3a, 0x67, 0x65
        /* <DEDUP_REMOVED lines=180> */
        /*0bc2*/ 	.byte	0x65, 0x3a, 0x3a, 0x69, 0x64, 0x65, 0x6e, 0x74, 0x69, 0x74, 0x79, 0x5d, 0x00
.L_0:


//--------------------- .nv.shared._ZN7cutlass13device_kernelINS_4gemm6kernel13GemmUniversalIN4cute5tupleIJiiiiEEENS1_10collective13CollectiveMmaINS1_34MainloopSm90TmaGmmaWarpSpecializedILi11ENS5_IJNS4_1CILi1EEENSA_ILi2EEESB_EEENS1_32KernelTmaWarpSpecializedPingpongEEENS5_IJNSA_ILi64EEENSA_ILi256EEENSA_ILi32EEEEEENS_10bfloat16_tENS5_IJlSB_lEEESK_SL_NS4_8TiledMMAINS4_8MMA_AtomIJNS4_4SM904GMMA28MMA_64x256x16_F32BF16BF16_SSILNSP_5MajorE0ELSR_0ELNSP_7ScaleInE1ELSS_1EEEEEENS4_6LayoutINS5_IJSB_SB_SB_EEENS5_IJNSA_ILi0EEESX_SX_EEEEENS5_IJNS4_10UnderscoreES10_S10_EEEEENS4_23SM90_TMA_LOAD_MULTICASTENS4_14ComposedLayoutINS4_7SwizzleILi2ELi4ELi3EEENS4_18smem_ptr_flag_bitsILi16EEENSV_INS5_IJNSA_ILi8EEESI_EEENS5_IJSI_SB_EEEEEEEvNS4_8identityENS4_13SM90_TMA_LOADES1D_vS1E_EENS_8epilogue10collective6detail29Sm90TmaWarpSpecializedAdapterINS1I_15DefaultEpilogueISK_SL_SL_NS1H_6thread17LinearCombinationISK_Li1EffLNS1M_9ScaleType4KindE0ELNS_15FloatRoundStyleE2ESK_EENS1_15EpilogueDefaultEEEEEvvEEEEvNT_6ParamsE --------------------------
	.section	.nv.shared._ZN7cutlass13device_kernelINS_4gemm6kernel13GemmUniversalIN4cute5tupleIJiiiiEEENS1_10collective13CollectiveMmaINS1_34MainloopSm90TmaGmmaWarpSpecializedILi11ENS5_IJNS4_1CILi1EEENSA_ILi2EEESB_EEENS1_32KernelTmaWarpSpecializedPingpongEEENS5_IJNSA_ILi64EEENSA_ILi256EEENSA_ILi32EEEEEENS_10bfloat16_tENS5_IJlSB_lEEESK_SL_NS4_8TiledMMAINS4_8MMA_AtomIJNS4_4SM904GMMA28MMA_64x256x16_F32BF16BF16_SSILNSP_5MajorE0ELSR_0ELNSP_7ScaleInE1ELSS_1EEEEEENS4_6LayoutINS5_IJSB_SB_SB_EEENS5_IJNSA_ILi0EEESX_SX_EEEEENS5_IJNS4_10UnderscoreES10_S10_EEEEENS4_23SM90_TMA_LOAD_MULTICASTENS4_14ComposedLayoutINS4_7SwizzleILi2ELi4ELi3EEENS4_18smem_ptr_flag_bitsILi16EEENSV_INS5_IJNSA_ILi8EEESI_EEENS5_IJSI_SB_EEEEEEEvNS4_8identityENS4_13SM90_TMA_LOADES1D_vS1E_EENS_8epilogue10collective6detail29Sm90TmaWarpSpecializedAdapterINS1I_15DefaultEpilogueISK_SL_SL_NS1H_6thread17LinearCombinationISK_Li1EffLNS1M_9ScaleType4KindE0ELNS_15FloatRoundStyleE2ESK_EENS1_15EpilogueDefaultEEEEEvvEEEEvNT_6ParamsE,"aw",@nobits
	.sectionflags	@""
	.align	16
	.zero		1024


//--------------------- .nv.shared.reserved.0     --------------------------
	.section	.nv.shared.reserved.0,"aw",@nobits
	.weak		__nv_reservedSMEM_offset_0_alias
	.size		__nv_reservedSMEM_offset_0_alias, 0, 0
	.other		__nv_reservedSMEM_offset_0_alias,@"STO_CUDA_RESERVED_SHARED STV_DEFAULT"
__nv_reservedSMEM_offset_0_alias:
	.zero		0


//--------------------- .nv.global                --------------------------
	.section	.nv.global,"aw",@nobits
.nv.global:
	.type		_ZN40_INTERNAL_9721b686_4_k_cu_df9d529a_246774cute1_E,@object
	.size		_ZN40_INTERNAL_9721b686_4_k_cu_df9d529a_246774cute1_E,(_ZN40_INTERNAL_9721b686_4_k_cu_df9d529a_246774cuda3std3__45__cpo6cbeginE - _ZN40_INTERNAL_9721b686_4_k_cu_df9d529a_246774cute1_E)
_ZN40_INTERNAL_9721b686_4_k_cu_df9d529a_246774cute1_E:
	.zero		1
	.type		_ZN40_INTERNAL_9721b686_4_k_cu_df9d529a_246774cuda3std3__45__cpo6cbeginE,@object
	.size		_ZN40_INTERNAL_9721b686_4_k_cu_df9d529a_246774cuda3std3__45__cpo6cbeginE,(_ZN40_INTERNAL_9721b686_4_k_cu_df9d529a_246774cuda3std3__48in_placeE - _ZN40_INTERNAL_9721b686_4_k_cu_df9d529a_246774cuda3std3__45__cpo6cbeginE)
_ZN40_INTERNAL_9721b686_4_k_cu_df9d529a_246774cuda3std3__45__cpo6cbeginE:
	.zero		1
	.type		_ZN40_INTERNAL_9721b686_4_k_cu_df9d529a_246774cuda3std3__48in_placeE,@object
	.size		_ZN40_INTERNAL_9721b686_4_k_cu_df9d529a_246774cuda3std3__48in_placeE,(_ZN40_INTERNAL_9721b686_4_k_cu_df9d529a_246774cuda3std6ranges3__45__cpo9iter_moveE - _ZN40_INTERNAL_9721b686_4_k_cu_df9d529a_246774cuda3std3__48in_placeE)
_ZN40_INTERNAL_9721b686_4_k_cu_df9d529a_246774cuda3std3__48in_placeE:
	.zero		1
	.type		_ZN40_INTERNAL_9721b686_4_k_cu_df9d529a_246774cuda3std6ranges3__45__cpo9iter_moveE,@object
	.size		_ZN40_INTERNAL_9721b686_4_k_cu_df9d529a_246774cuda3std6ranges3__45__cpo9iter_moveE,(_ZN40_INTERNAL_9721b686_4_k_cu_df9d529a_246774cuda3std3__45__cpo5beginE - _ZN40_INTERNAL_9721b686_4_k_cu_df9d529a_246774cuda3std6ranges3__45__cpo9iter_moveE)
_ZN40_INTERNAL_9721b686_4_k_cu_df9d529a_246774cuda3std6ranges3__45__cpo9iter_moveE:
	.zero		1
	.type		_ZN40_INTERNAL_9721b686_4_k_cu_df9d529a_246774cuda3std3__45__cpo5beginE,@object
	.size		_ZN40_INTERNAL_9721b686_4_k_cu_df9d529a_246774cuda3std3__45__cpo5beginE,(_ZN40_INTERNAL_9721b686_4_k_cu_df9d529a_246774cuda3std3__442_GLOBAL__N__9721b686_4_k_cu_df9d529a_246776ignoreE - _ZN40_INTERNAL_9721b686_4_k_cu_df9d529a_246774cuda3std3__45__cpo5beginE)
_ZN40_INTERNAL_9721b686_4_k_cu_df9d529a_246774cuda3std3__45__cpo5beginE:
	.zero		1
	.type		_ZN40_INTERNAL_9721b686_4_k_cu_df9d529a_246774cuda3std3__442_GLOBAL__N__9721b686_4_k_cu_df9d529a_246776ignoreE,@object
	.size		_ZN40_INTERNAL_9721b686_4_k_cu_df9d529a_246774cuda3std3__442_GLOBAL__N__9721b686_4_k_cu_df9d529a_246776ignoreE,(_ZN40_INTERNAL_9721b686_4_k_cu_df9d529a_246774cute7productE - _ZN40_INTERNAL_9721b686_4_k_cu_df9d529a_246774cuda3std3__442_GLOBAL__N__9721b686_4_k_cu_df9d529a_246776ignoreE)
_ZN40_INTERNAL_9721b686_4_k_cu_df9d529a_246774cuda3std3__442_GLOBAL__N__9721b686_4_k_cu_df9d529a_246776ignoreE:
	.zero		1
	.type		_ZN40_INTERNAL_9721b686_4_k_cu_df9d529a_246774cute7productE,@object
	.size		_ZN40_INTERNAL_9721b686_4_k_cu_df9d529a_246774cute7productE,(_ZN40_INTERNAL_9721b686_4_k_cu_df9d529a_246774cuda3std3__45__cpo3endE - _ZN40_INTERNAL_9721b686_4_k_cu_df9d529a_246774cute7productE)
_ZN40_INTERNAL_9721b686_4_k_cu_df9d529a_246774cute7productE:
	.zero		1
	.type		_ZN40_INTERNAL_9721b686_4_k_cu_df9d529a_246774cuda3std3__45__cpo3endE,@object
	.size		_ZN40_INTERNAL_9721b686_4_k_cu_df9d529a_246774cuda3std3__45__cpo3endE,(_ZN40_INTERNAL_9721b686_4_k_cu_df9d529a_246774cuda3std3__419piecewise_constructE - _ZN40_INTERNAL_9721b686_4_k_cu_df9d529a_246774cuda3std3__45__cpo3endE)
_ZN40_INTERNAL_9721b686_4_k_cu_df9d529a_246774cuda3std3__45__cpo3endE:
	.zero		1
	.type		_ZN40_INTERNAL_9721b686_4_k_cu_df9d529a_246774cuda3std3__419piecewise_constructE,@object
	.size		_ZN40_INTERNAL_9721b686_4_k_cu_df9d529a_246774cuda3std3__419piecewise_constructE,(_ZN40_INTERNAL_9721b686_4_k_cu_df9d529a_246774cuda3std3__45__cpo4cendE - _ZN40_INTERNAL_9721b686_4_k_cu_df9d529a_246774cuda3std3__419piecewise_constructE)
_ZN40_INTERNAL_9721b686_4_k_cu_df9d529a_246774cuda3std3__419piecewise_constructE:
	.zero		1
	.type		_ZN40_INTERNAL_9721b686_4_k_cu_df9d529a_246774cuda3std3__45__cpo4cendE,@object
	.size		_ZN40_INTERNAL_9721b686_4_k_cu_df9d529a_246774cuda3std3__45__cpo4cendE,(_ZN40_INTERNAL_9721b686_4_k_cu_df9d529a_246774cuda3std6ranges3__45__cpo4swapE - _ZN40_INTERNAL_9721b686_4_k_cu_df9d529a_246774cuda3std3__45__cpo4cendE)
_ZN40_INTERNAL_9721b686_4_k_cu_df9d529a_246774cuda3std3__45__cpo4cendE:
	.zero		1
	.type		_ZN40_INTERNAL_9721b686_4_k_cu_df9d529a_246774cuda3std6ranges3__45__cpo4swapE,@object
	.size		_ZN40_INTERNAL_9721b686_4_k_cu_df9d529a_246774cuda3std6ranges3__45__cpo4swapE,(.L_8 - _ZN40_INTERNAL_9721b686_4_k_cu_df9d529a_246774cuda3std6ranges3__45__cpo4swapE)
_ZN40_INTERNAL_9721b686_4_k_cu_df9d529a_246774cuda3std6ranges3__45__cpo4swapE:
	.zero		1
.L_8:


//--------------------- .nv.constant0._ZN7cutlass13device_kernelINS_4gemm6kernel13GemmUniversalIN4cute5tupleIJiiiiEEENS1_10collective13CollectiveMmaINS1_34MainloopSm90TmaGmmaWarpSpecializedILi11ENS5_IJNS4_1CILi1EEENSA_ILi2EEESB_EEENS1_32KernelTmaWarpSpecializedPingpongEEENS5_IJNSA_ILi64EEENSA_ILi256EEENSA_ILi32EEEEEENS_10bfloat16_tENS5_IJlSB_lEEESK_SL_NS4_8TiledMMAINS4_8MMA_AtomIJNS4_4SM904GMMA28MMA_64x256x16_F32BF16BF16_SSILNSP_5MajorE0ELSR_0ELNSP_7ScaleInE1ELSS_1EEEEEENS4_6LayoutINS5_IJSB_SB_SB_EEENS5_IJNSA_ILi0EEESX_SX_EEEEENS5_IJNS4_10UnderscoreES10_S10_EEEEENS4_23SM90_TMA_LOAD_MULTICASTENS4_14ComposedLayoutINS4_7SwizzleILi2ELi4ELi3EEENS4_18smem_ptr_flag_bitsILi16EEENSV_INS5_IJNSA_ILi8EEESI_EEENS5_IJSI_SB_EEEEEEEvNS4_8identityENS4_13SM90_TMA_LOADES1D_vS1E_EENS_8epilogue10collective6detail29Sm90TmaWarpSpecializedAdapterINS1I_15DefaultEpilogueISK_SL_SL_NS1H_6thread17LinearCombinationISK_Li1EffLNS1M_9ScaleType4KindE0ELNS_15FloatRoundStyleE2ESK_EENS1_15EpilogueDefaultEEEEEvvEEEEvNT_6ParamsE --------------------------
	.section	.nv.constant0._ZN7cutlass13device_kernelINS_4gemm6kernel13GemmUniversalIN4cute5tupleIJiiiiEEENS1_10collective13CollectiveMmaINS1_34MainloopSm90TmaGmmaWarpSpecializedILi11ENS5_IJNS4_1CILi1EEENSA_ILi2EEESB_EEENS1_32KernelTmaWarpSpecializedPingpongEEENS5_IJNSA_ILi64EEENSA_ILi256EEENSA_ILi32EEEEEENS_10bfloat16_tENS5_IJlSB_lEEESK_SL_NS4_8TiledMMAINS4_8MMA_AtomIJNS4_4SM904GMMA28MMA_64x256x16_F32BF16BF16_SSILNSP_5MajorE0ELSR_0ELNSP_7ScaleInE1ELSS_1EEEEEENS4_6LayoutINS5_IJSB_SB_SB_EEENS5_IJNSA_ILi0EEESX_SX_EEEEENS5_IJNS4_10UnderscoreES10_S10_EEEEENS4_23SM90_TMA_LOAD_MULTICASTENS4_14ComposedLayoutINS4_7SwizzleILi2ELi4ELi3EEENS4_18smem_ptr_flag_bitsILi16EEENSV_INS5_IJNSA_ILi8EEESI_EEENS5_IJSI_SB_EEEEEEEvNS4_8identityENS4_13SM90_TMA_LOADES1D_vS1E_EENS_8epilogue10collective6detail29Sm90TmaWarpSpecializedAdapterINS1I_15DefaultEpilogueISK_SL_SL_NS1H_6thread17LinearCombinationISK_Li1EffLNS1M_9ScaleType4KindE0ELNS_15FloatRoundStyleE2ESK_EENS1_15EpilogueDefaultEEEEEvvEEEEvNT_6ParamsE,"a",@progbits
	.sectionflags	@""
	.align	4
.nv.constant0._ZN7cutlass13device_kernelINS_4gemm6kernel13GemmUniversalIN4cute5tupleIJiiiiEEENS1_10collective13CollectiveMmaINS1_34MainloopSm90TmaGmmaWarpSpecializedILi11ENS5_IJNS4_1CILi1EEENSA_ILi2EEESB_EEENS1_32KernelTmaWarpSpecializedPingpongEEENS5_IJNSA_ILi64EEENSA_ILi256EEENSA_ILi32EEEEEENS_10bfloat16_tENS5_IJlSB_lEEESK_SL_NS4_8TiledMMAINS4_8MMA_AtomIJNS4_4SM904GMMA28MMA_64x256x16_F32BF16BF16_SSILNSP_5MajorE0ELSR_0ELNSP_7ScaleInE1ELSS_1EEEEEENS4_6LayoutINS5_IJSB_SB_SB_EEENS5_IJNSA_ILi0EEESX_SX_EEEEENS5_IJNS4_10UnderscoreES10_S10_EEEEENS4_23SM90_TMA_LOAD_MULTICASTENS4_14ComposedLayoutINS4_7SwizzleILi2ELi4ELi3EEENS4_18smem_ptr_flag_bitsILi16EEENSV_INS5_IJNSA_ILi8EEESI_EEENS5_IJSI_SB_EEEEEEEvNS4_8identityENS4_13SM90_TMA_LOADES1D_vS1E_EENS_8epilogue10collective6detail29Sm90TmaWarpSpecializedAdapterINS1I_15DefaultEpilogueISK_SL_SL_NS1H_6thread17LinearCombinationISK_Li1EffLNS1M_9ScaleType4KindE0ELNS_15FloatRoundStyleE2ESK_EENS1_15EpilogueDefaultEEEEEvvEEEEvNT_6ParamsE:
	.zero		1664


//--------------------- SYMBOLS --------------------------

	.type		.nv.reservedSmem.offset0,@object
	.size		.nv.reservedSmem.offset0,0x4
	.type		__assertfail,@function
